//
// Generated by NVIDIA NVVM Compiler
//
// Compiler Build ID: CL-36424714
// Cuda compilation tools, release 13.0, V13.0.88
// Based on NVVM 20.0.0
//

.version 9.0
.target sm_100
.address_size 64

	// .globl	_Z14GPU_processingPdS_ii

.visible .entry _Z14GPU_processingPdS_ii(
	.param .u64 .ptr .align 1 _Z14GPU_processingPdS_ii_param_0,
	.param .u64 .ptr .align 1 _Z14GPU_processingPdS_ii_param_1,
	.param .u32 _Z14GPU_processingPdS_ii_param_2,
	.param .u32 _Z14GPU_processingPdS_ii_param_3
)
{
	.reg .pred 	%p<21>;
	.reg .b32 	%r<46>;
	.reg .b64 	%rd<34>;
	.reg .b64 	%fd<143>;

	ld.param.u64 	%rd13, [_Z14GPU_processingPdS_ii_param_0];
	ld.param.u64 	%rd14, [_Z14GPU_processingPdS_ii_param_1];
	ld.param.u32 	%r16, [_Z14GPU_processingPdS_ii_param_2];
	mov.u32 	%r17, %ctaid.x;
	mov.u32 	%r18, %ntid.x;
	mov.u32 	%r19, %tid.x;
	mad.lo.s32 	%r1, %r17, %r18, %r19;
	mov.u32 	%r20, %ctaid.y;
	mov.u32 	%r21, %ntid.y;
	mov.u32 	%r22, %tid.y;
	mad.lo.s32 	%r23, %r20, %r21, %r22;
	max.s32 	%r24, %r1, %r23;
	setp.ge.s32 	%p1, %r24, %r16;
	@%p1 bra 	$L__BB0_19;
	add.s32 	%r3, %r16, -1;
	rem.s32 	%r25, %r1, %r3;
	setp.eq.s32 	%p2, %r25, 0;
	@%p2 bra 	$L__BB0_19;
	rem.u32 	%r26, %r23, %r3;
	setp.eq.s32 	%p3, %r26, 0;
	@%p3 bra 	$L__BB0_19;
	shr.u32 	%r4, %r16, 1;
	add.s32 	%r5, %r4, -1;
	setp.ne.s32 	%p4, %r1, %r5;
	@%p4 bra 	$L__BB0_5;
	setp.eq.s32 	%p5, %r23, %r4;
	setp.eq.s32 	%p6, %r23, %r1;
	or.pred  	%p7, %p6, %p5;
	@%p7 bra 	$L__BB0_19;
$L__BB0_5:
	setp.ne.s32 	%p8, %r1, %r4;
	@%p8 bra 	$L__BB0_7;
	setp.eq.s32 	%p9, %r23, %r1;
	setp.eq.s32 	%p10, %r23, %r5;
	or.pred  	%p11, %p9, %p10;
	@%p11 bra 	$L__BB0_19;
$L__BB0_7:
	ld.param.u32 	%r37, [_Z14GPU_processingPdS_ii_param_3];
	setp.lt.s32 	%p12, %r37, 1;
	@%p12 bra 	$L__BB0_18;
	ld.param.u32 	%r38, [_Z14GPU_processingPdS_ii_param_3];
	cvta.to.global.u64 	%rd15, %rd13;
	cvta.to.global.u64 	%rd16, %rd14;
	mul.lo.s32 	%r28, %r16, %r23;
	sub.s32 	%r29, %r28, %r16;
	cvt.s64.s32 	%rd17, %r29;
	cvt.s64.s32 	%rd18, %r1;
	add.s64 	%rd19, %rd17, %rd18;
	shl.b64 	%rd20, %rd19, 3;
	add.s64 	%rd1, %rd16, %rd20;
	add.s32 	%r30, %r29, %r1;
	mul.wide.s32 	%rd21, %r30, 8;
	add.s64 	%rd2, %rd16, %rd21;
	cvt.s64.s32 	%rd22, %r28;
	add.s64 	%rd23, %rd22, %rd18;
	shl.b64 	%rd24, %rd23, 3;
	add.s64 	%rd3, %rd16, %rd24;
	add.s32 	%r31, %r28, %r1;
	shl.b32 	%r32, %r16, 1;
	add.s32 	%r33, %r29, %r32;
	cvt.s64.s32 	%rd25, %r33;
	add.s64 	%rd26, %rd25, %rd18;
	shl.b64 	%rd27, %rd26, 3;
	add.s64 	%rd4, %rd16, %rd27;
	mul.wide.s32 	%rd28, %r31, 8;
	add.s64 	%rd5, %rd15, %rd28;
	add.s64 	%rd6, %rd15, %rd20;
	add.s64 	%rd7, %rd15, %rd21;
	add.s64 	%rd8, %rd15, %rd24;
	add.s64 	%rd9, %rd15, %rd27;
	setp.lt.u32 	%p13, %r38, 4;
	mov.b32 	%r45, 0;
	@%p13 bra 	$L__BB0_11;
	ld.param.u32 	%r39, [_Z14GPU_processingPdS_ii_param_3];
	ld.global.f64 	%fd142, [%rd5];
	and.b32  	%r34, %r39, 2147483644;
	neg.s32 	%r43, %r34;
$L__BB0_10:
	.pragma "nounroll";
	ld.param.u32 	%r40, [_Z14GPU_processingPdS_ii_param_3];
	and.b32  	%r45, %r40, 2147483644;
	ld.global.f64 	%fd4, [%rd6+-8];
	ld.global.f64 	%fd5, [%rd7];
	add.f64 	%fd6, %fd4, %fd5;
	ld.global.f64 	%fd7, [%rd6+8];
	add.f64 	%fd8, %fd6, %fd7;
	ld.global.f64 	%fd9, [%rd8+-8];
	add.f64 	%fd10, %fd8, %fd9;
	add.f64 	%fd11, %fd10, %fd142;
	ld.global.f64 	%fd12, [%rd8+8];
	add.f64 	%fd13, %fd11, %fd12;
	ld.global.f64 	%fd14, [%rd9+-8];
	add.f64 	%fd15, %fd13, %fd14;
	mul.wide.s32 	%rd29, %r16, 8;
	add.s64 	%rd30, %rd5, %rd29;
	ld.global.f64 	%fd16, [%rd30];
	add.f64 	%fd17, %fd15, %fd16;
	ld.global.f64 	%fd18, [%rd9+8];
	add.f64 	%fd19, %fd17, %fd18;
	div.rn.f64 	%fd20, %fd19, 0d4022000000000000;
	add.s64 	%rd31, %rd2, %rd29;
	st.global.f64 	[%rd31], %fd20;
	ld.global.f64 	%fd21, [%rd1+-8];
	ld.global.f64 	%fd22, [%rd2];
	add.f64 	%fd23, %fd21, %fd22;
	ld.global.f64 	%fd24, [%rd1+8];
	add.f64 	%fd25, %fd23, %fd24;
	ld.global.f64 	%fd26, [%rd3+-8];
	add.f64 	%fd27, %fd25, %fd26;
	add.f64 	%fd28, %fd27, %fd20;
	ld.global.f64 	%fd29, [%rd3+8];
	add.f64 	%fd30, %fd28, %fd29;
	ld.global.f64 	%fd31, [%rd4+-8];
	add.f64 	%fd32, %fd30, %fd31;
	add.s64 	%rd32, %rd31, %rd29;
	ld.global.f64 	%fd33, [%rd32];
	add.f64 	%fd34, %fd32, %fd33;
	ld.global.f64 	%fd35, [%rd4+8];
	add.f64 	%fd36, %fd34, %fd35;
	div.rn.f64 	%fd37, %fd36, 0d4022000000000000;
	st.global.f64 	[%rd5], %fd37;
	ld.global.f64 	%fd38, [%rd6+-8];
	ld.global.f64 	%fd39, [%rd7];
	add.f64 	%fd40, %fd38, %fd39;
	ld.global.f64 	%fd41, [%rd6+8];
	add.f64 	%fd42, %fd40, %fd41;
	ld.global.f64 	%fd43, [%rd8+-8];
	add.f64 	%fd44, %fd42, %fd43;
	add.f64 	%fd45, %fd44, %fd37;
	ld.global.f64 	%fd46, [%rd8+8];
	add.f64 	%fd47, %fd45, %fd46;
	ld.global.f64 	%fd48, [%rd9+-8];
	add.f64 	%fd49, %fd47, %fd48;
	ld.global.f64 	%fd50, [%rd30];
	add.f64 	%fd51, %fd49, %fd50;
	ld.global.f64 	%fd52, [%rd9+8];
	add.f64 	%fd53, %fd51, %fd52;
	div.rn.f64 	%fd54, %fd53, 0d4022000000000000;
	st.global.f64 	[%rd31], %fd54;
	ld.global.f64 	%fd55, [%rd1+-8];
	ld.global.f64 	%fd56, [%rd2];
	add.f64 	%fd57, %fd55, %fd56;
	ld.global.f64 	%fd58, [%rd1+8];
	add.f64 	%fd59, %fd57, %fd58;
	ld.global.f64 	%fd60, [%rd3+-8];
	add.f64 	%fd61, %fd59, %fd60;
	add.f64 	%fd62, %fd61, %fd54;
	ld.global.f64 	%fd63, [%rd3+8];
	add.f64 	%fd64, %fd62, %fd63;
	ld.global.f64 	%fd65, [%rd4+-8];
	add.f64 	%fd66, %fd64, %fd65;
	ld.global.f64 	%fd67, [%rd32];
	add.f64 	%fd68, %fd66, %fd67;
	ld.global.f64 	%fd69, [%rd4+8];
	add.f64 	%fd70, %fd68, %fd69;
	div.rn.f64 	%fd142, %fd70, 0d4022000000000000;
	st.global.f64 	[%rd5], %fd142;
	add.s32 	%r43, %r43, 4;
	setp.ne.s32 	%p14, %r43, 0;
	@%p14 bra 	$L__BB0_10;
$L__BB0_11:
	ld.param.u32 	%r41, [_Z14GPU_processingPdS_ii_param_3];
	and.b32  	%r11, %r41, 3;
	setp.eq.s32 	%p15, %r11, 0;
	@%p15 bra 	$L__BB0_18;
	mul.wide.s32 	%rd33, %r16, 8;
	add.s64 	%rd10, %rd2, %rd33;
	add.s64 	%rd11, %rd10, %rd33;
	add.s64 	%rd12, %rd5, %rd33;
	setp.eq.s32 	%p16, %r11, 1;
	@%p16 bra 	$L__BB0_14;
	ld.global.f64 	%fd71, [%rd6+-8];
	ld.global.f64 	%fd72, [%rd7];
	add.f64 	%fd73, %fd71, %fd72;
	ld.global.f64 	%fd74, [%rd6+8];
	add.f64 	%fd75, %fd73, %fd74;
	ld.global.f64 	%fd76, [%rd8+-8];
	add.f64 	%fd77, %fd75, %fd76;
	ld.global.f64 	%fd78, [%rd5];
	add.f64 	%fd79, %fd77, %fd78;
	ld.global.f64 	%fd80, [%rd8+8];
	add.f64 	%fd81, %fd79, %fd80;
	ld.global.f64 	%fd82, [%rd9+-8];
	add.f64 	%fd83, %fd81, %fd82;
	ld.global.f64 	%fd84, [%rd12];
	add.f64 	%fd85, %fd83, %fd84;
	ld.global.f64 	%fd86, [%rd9+8];
	add.f64 	%fd87, %fd85, %fd86;
	div.rn.f64 	%fd88, %fd87, 0d4022000000000000;
	st.global.f64 	[%rd10], %fd88;
	ld.global.f64 	%fd89, [%rd1+-8];
	ld.global.f64 	%fd90, [%rd2];
	add.f64 	%fd91, %fd89, %fd90;
	ld.global.f64 	%fd92, [%rd1+8];
	add.f64 	%fd93, %fd91, %fd92;
	ld.global.f64 	%fd94, [%rd3+-8];
	add.f64 	%fd95, %fd93, %fd94;
	add.f64 	%fd96, %fd95, %fd88;
	ld.global.f64 	%fd97, [%rd3+8];
	add.f64 	%fd98, %fd96, %fd97;
	ld.global.f64 	%fd99, [%rd4+-8];
	add.f64 	%fd100, %fd98, %fd99;
	ld.global.f64 	%fd101, [%rd11];
	add.f64 	%fd102, %fd100, %fd101;
	ld.global.f64 	%fd103, [%rd4+8];
	add.f64 	%fd104, %fd102, %fd103;
	div.rn.f64 	%fd105, %fd104, 0d4022000000000000;
	st.global.f64 	[%rd5], %fd105;
	add.s32 	%r45, %r45, 2;
$L__BB0_14:
	ld.param.u32 	%r42, [_Z14GPU_processingPdS_ii_param_3];
	and.b32  	%r35, %r42, 1;
	setp.eq.b32 	%p17, %r35, 1;
	not.pred 	%p18, %p17;
	@%p18 bra 	$L__BB0_18;
	and.b32  	%r36, %r45, 1;
	setp.eq.b32 	%p19, %r36, 1;
	not.pred 	%p20, %p19;
	@%p20 bra 	$L__BB0_17;
	ld.global.f64 	%fd106, [%rd1+-8];
	ld.global.f64 	%fd107, [%rd2];
	add.f64 	%fd108, %fd106, %fd107;
	ld.global.f64 	%fd109, [%rd1+8];
	add.f64 	%fd110, %fd108, %fd109;
	ld.global.f64 	%fd111, [%rd3+-8];
	add.f64 	%fd112, %fd110, %fd111;
	ld.global.f64 	%fd113, [%rd10];
	add.f64 	%fd114, %fd112, %fd113;
	ld.global.f64 	%fd115, [%rd3+8];
	add.f64 	%fd116, %fd114, %fd115;
	ld.global.f64 	%fd117, [%rd4+-8];
	add.f64 	%fd118, %fd116, %fd117;
	ld.global.f64 	%fd119, [%rd11];
	add.f64 	%fd120, %fd118, %fd119;
	ld.global.f64 	%fd121, [%rd4+8];
	add.f64 	%fd122, %fd120, %fd121;
	div.rn.f64 	%fd123, %fd122, 0d4022000000000000;
	st.global.f64 	[%rd5], %fd123;
	bra.uni 	$L__BB0_18;
$L__BB0_17:
	ld.global.f64 	%fd124, [%rd6+-8];
	ld.global.f64 	%fd125, [%rd7];
	add.f64 	%fd126, %fd124, %fd125;
	ld.global.f64 	%fd127, [%rd6+8];
	add.f64 	%fd128, %fd126, %fd127;
	ld.global.f64 	%fd129, [%rd8+-8];
	add.f64 	%fd130, %fd128, %fd129;
	ld.global.f64 	%fd131, [%rd5];
	add.f64 	%fd132, %fd130, %fd131;
	ld.global.f64 	%fd133, [%rd8+8];
	add.f64 	%fd134, %fd132, %fd133;
	ld.global.f64 	%fd135, [%rd9+-8];
	add.f64 	%fd136, %fd134, %fd135;
	ld.global.f64 	%fd137, [%rd12];
	add.f64 	%fd138, %fd136, %fd137;
	ld.global.f64 	%fd139, [%rd9+8];
	add.f64 	%fd140, %fd138, %fd139;
	div.rn.f64 	%fd141, %fd140, 0d4022000000000000;
	st.global.f64 	[%rd10], %fd141;
$L__BB0_18:
	bar.sync 	0;
$L__BB0_19:
	ret;

}


// ===== COMPILED SASS (sm_100) =====

	.target	sm_100

	.elftype	@"ET_EXEC"


//--------------------- .note.nv.tkinfo           --------------------------
	.section	.note.nv.tkinfo,"",@"SHT_NOTE"
	.sectionflags	@"SHF_NOTE_NV_TKINFO"
	.tkinfo
        /*0018*/ 	.word	0x00000002
        /*0030*/ 	.string	""
        /*0030*/ 	.string	"ptxas"
        /*0030*/ 	.string	"Cuda compilation tools, release 13.0, V13.0.88"
        /*0030*/ 	.string	"Build cuda_13.0.r13.0/compiler.36424714_0"
        /*0030*/ 	.string	"-arch sm_100 -m 64 "



//--------------------- .note.nv.cuinfo           --------------------------
	.section	.note.nv.cuinfo,"",@"SHT_NOTE"
	.sectionflags	@"SHF_NOTE_NV_CUINFO"
        /*0018*/ 	.short	0x0002
        /*001a*/ 	.short	0x0064
        /*001c*/ 	.short	0x0082
	.zero		2


//--------------------- .nv.info                  --------------------------
	.section	.nv.info,"",@"SHT_CUDA_INFO"
	.align	4


	//----- nvinfo : EIATTR_REGCOUNT
	.align		4
        /*0000*/ 	.byte	0x04, 0x2f
        /*0002*/ 	.short	(.L_1 - .L_0)
	.align		4
.L_0:
        /*0004*/ 	.word	index@(_Z14GPU_processingPdS_ii)
        /*0008*/ 	.word	0x00000030


	//----- nvinfo : EIATTR_FRAME_SIZE
	.align		4
.L_1:
        /*000c*/ 	.byte	0x04, 0x11
        /*000e*/ 	.short	(.L_3 - .L_2)
	.align		4
.L_2:
        /*0010*/ 	.word	index@($__internal_0_$__cuda_sm20_div_rn_f64_full)
        /*0014*/ 	.word	0x00000000


	//----- nvinfo : EIATTR_FRAME_SIZE
	.align		4
.L_3:
        /*0018*/ 	.byte	0x04, 0x11
        /*001a*/ 	.short	(.L_5 - .L_4)
	.align		4
.L_4:
        /*001c*/ 	.word	index@(_Z14GPU_processingPdS_ii)
        /*0020*/ 	.word	0x00000000


	//----- nvinfo : EIATTR_MIN_STACK_SIZE
	.align		4
.L_5:
        /*0024*/ 	.byte	0x04, 0x12
        /*0026*/ 	.short	(.L_7 - .L_6)
	.align		4
.L_6:
        /*0028*/ 	.word	index@(_Z14GPU_processingPdS_ii)
        /*002c*/ 	.word	0x00000000
.L_7:


//--------------------- .nv.compat                --------------------------
	.section	.nv.compat,"",@"SHT_CUDA_COMPAT_INFO"
	.align	4
        /*0000*/ 	.byte	0x02, 0x09, 0x00, 0x00, 0x02, 0x02, 0x01, 0x00, 0x02, 0x05, 0x05, 0x00, 0x03, 0x07, 0x01, 0x01
        /*0010*/ 	.byte	0x02, 0x03, 0x00, 0x00, 0x02, 0x06, 0x01, 0x00, 0x04, 0x0b, 0x08, 0x00, 0x01, 0x00, 0x00, 0x00
        /*0020*/ 	.byte	0x00, 0x00, 0x00, 0x00


//--------------------- .nv.info._Z14GPU_processingPdS_ii --------------------------
	.section	.nv.info._Z14GPU_processingPdS_ii,"",@"SHT_CUDA_INFO"
	.sectionflags	@""
	.align	4


	//----- nvinfo : EIATTR_CUDA_API_VERSION
	.align		4
        /*0000*/ 	.byte	0x04, 0x37
        /*0002*/ 	.short	(.L_9 - .L_8)
.L_8:
        /*0004*/ 	.word	0x00000082


	//----- nvinfo : EIATTR_KPARAM_INFO
	.align		4
.L_9:
        /*0008*/ 	.byte	0x04, 0x17
        /*000a*/ 	.short	(.L_11 - .L_10)
.L_10:
        /*000c*/ 	.word	0x00000000
        /*0010*/ 	.short	0x0003
        /*0012*/ 	.short	0x0014
        /*0014*/ 	.byte	0x00, 0xf0, 0x11, 0x00


	//----- nvinfo : EIATTR_KPARAM_INFO
	.align		4
.L_11:
        /*0018*/ 	.byte	0x04, 0x17
        /*001a*/ 	.short	(.L_13 - .L_12)
.L_12:
        /*001c*/ 	.word	0x00000000
        /*0020*/ 	.short	0x0002
        /*0022*/ 	.short	0x0010
        /*0024*/ 	.byte	0x00, 0xf0, 0x11, 0x00


	//----- nvinfo : EIATTR_KPARAM_INFO
	.align		4
.L_13:
        /*0028*/ 	.byte	0x04, 0x17
        /*002a*/ 	.short	(.L_15 - .L_14)
.L_14:
        /*002c*/ 	.word	0x00000000
        /*0030*/ 	.short	0x0001
        /*0032*/ 	.short	0x0008
        /*0034*/ 	.byte	0x00, 0xf5, 0x21, 0x00


	//----- nvinfo : EIATTR_KPARAM_INFO
	.align		4
.L_15:
        /*0038*/ 	.byte	0x04, 0x17
        /*003a*/ 	.short	(.L_17 - .L_16)
.L_16:
        /*003c*/ 	.word	0x00000000
        /*0040*/ 	.short	0x0000
        /*0042*/ 	.short	0x0000
        /*0044*/ 	.byte	0x00, 0xf5, 0x21, 0x00


	//----- nvinfo : EIATTR_SPARSE_MMA_MASK
	.align		4
.L_17:
        /*0048*/ 	.byte	0x03, 0x50
        /*004a*/ 	.short	0x0000


	//----- nvinfo : EIATTR_MAXREG_COUNT
	.align		4
        /*004c*/ 	.byte	0x03, 0x1b
        /*004e*/ 	.short	0x00ff


	//----- nvinfo : EIATTR_NUM_BARRIERS
	.align		4
        /*0050*/ 	.byte	0x02, 0x4c
        /*0052*/ 	.byte	0x01
	.zero		1


	//----- nvinfo : EIATTR_MERCURY_ISA_VERSION
	.align		4
        /*0054*/ 	.byte	0x03, 0x5f
        /*0056*/ 	.short	0x0101


	//----- nvinfo : EIATTR_VRC_CTA_INIT_COUNT
	.align		4
        /*0058*/ 	.byte	0x02, 0x4a
	.zero		1
	.zero		1


	//----- nvinfo : EIATTR_EXIT_INSTR_OFFSETS
	.align		4
        /*005c*/ 	.byte	0x04, 0x1c
        /*005e*/ 	.short	(.L_19 - .L_18)


	//   ....[0]....
.L_18:
        /*0060*/ 	.word	0x000000c0


	//   ....[1]....
        /*0064*/ 	.word	0x00000260


	//   ....[2]....
        /*0068*/ 	.word	0x00000390


	//   ....[3]....
        /*006c*/ 	.word	0x00000410


	//   ....[4]....
        /*0070*/ 	.word	0x00000480


	//   ....[5]....
        /*0074*/ 	.word	0x00001d30


	//----- nvinfo : EIATTR_CRS_STACK_SIZE
	.align		4
.L_19:
        /*0078*/ 	.byte	0x04, 0x1e
        /*007a*/ 	.short	(.L_21 - .L_20)
.L_20:
        /*007c*/ 	.word	0x00000000


	//----- nvinfo : EIATTR_CBANK_PARAM_SIZE
	.align		4
.L_21:
        /*0080*/ 	.byte	0x03, 0x19
        /*0082*/ 	.short	0x0018


	//----- nvinfo : EIATTR_PARAM_CBANK
	.align		4
        /*0084*/ 	.byte	0x04, 0x0a
        /*0086*/ 	.short	(.L_23 - .L_22)
	.align		4
.L_22:
        /*0088*/ 	.word	index@(.nv.constant0._Z14GPU_processingPdS_ii)
        /*008c*/ 	.short	0x0380
        /*008e*/ 	.short	0x0018


	//----- nvinfo : EIATTR_SW_WAR
	.align		4
.L_23:
        /*0090*/ 	.byte	0x04, 0x36
        /*0092*/ 	.short	(.L_25 - .L_24)
.L_24:
        /*0094*/ 	.word	0x00000008
.L_25:


//--------------------- .nv.callgraph             --------------------------
	.section	.nv.callgraph,"",@"SHT_CUDA_CALLGRAPH"
	.align	4
	.sectionentsize	8
	.align		4
        /*0000*/ 	.word	0x00000000
	.align		4
        /*0004*/ 	.word	0xffffffff
	.align		4
        /*0008*/ 	.word	0x00000000
	.align		4
        /*000c*/ 	.word	0xfffffffe
	.align		4
        /*0010*/ 	.word	0x00000000
	.align		4
        /*0014*/ 	.word	0xfffffffd
	.align		4
        /*0018*/ 	.word	0x00000000
	.align		4
        /*001c*/ 	.word	0xfffffffc


//--------------------- .text._Z14GPU_processingPdS_ii --------------------------
	.section	.text._Z14GPU_processingPdS_ii,"ax",@progbits
	.align	128
        .global         _Z14GPU_processingPdS_ii
        .type           _Z14GPU_processingPdS_ii,@function
        .size           _Z14GPU_processingPdS_ii,(.L_x_31 - _Z14GPU_processingPdS_ii)
        .other          _Z14GPU_processingPdS_ii,@"STO_CUDA_ENTRY STV_DEFAULT"
_Z14GPU_processingPdS_ii:
.text._Z14GPU_processingPdS_ii:
[----:B------:R-:W-:Y:S01]  /*0000*/  LDC R1, c[0x0][0x37c] ;  /* 0x0000df00ff017b82 */ /* 0x000fe20000000800 */
[----:B------:R-:W0:Y:S07]  /*0010*/  S2R R3, SR_TID.X ;  /* 0x0000000000037919 */ /* 0x000e2e0000002100 */
[----:B------:R-:W0:Y:S01]  /*0020*/  S2UR UR4, SR_CTAID.X ;  /* 0x00000000000479c3 */ /* 0x000e220000002500 */
[----:B------:R-:W1:Y:S07]  /*0030*/  S2R R5, SR_TID.Y ;  /* 0x0000000000057919 */ /* 0x000e6e0000002200 */
[----:B------:R-:W0:Y:S08]  /*0040*/  LDC R0, c[0x0][0x360] ;  /* 0x0000d800ff007b82 */ /* 0x000e300000000800 */
[----:B------:R-:W1:Y:S08]  /*0050*/  S2UR UR5, SR_CTAID.Y ;  /* 0x00000000000579c3 */ /* 0x000e700000002600 */
[----:B------:R-:W1:Y:S08]  /*0060*/  LDC R4, c[0x0][0x364] ;  /* 0x0000d900ff047b82 */ /* 0x000e700000000800 */
[----:B------:R-:W2:Y:S01]  /*0070*/  LDC R2, c[0x0][0x390] ;  /* 0x0000e400ff027b82 */ /* 0x000ea20000000800 */
[----:B0-----:R-:W-:-:S02]  /*0080*/  IMAD R0, R0, UR4, R3 ;  /* 0x0000000400007c24 */ /* 0x001fc4000f8e0203 */
[----:B-1----:R-:W-:-:S05]  /*0090*/  IMAD R3, R4, UR5, R5 ;  /* 0x0000000504037c24 */ /* 0x002fca000f8e0205 */
[----:B------:R-:W-:-:S04]  /*00a0*/  VIMNMX R5, PT, PT, R0, R3, !PT ;  /* 0x0000000300057248 */ /* 0x000fc80007fe0100 */
[----:B--2---:R-:W-:-:S13]  /*00b0*/  ISETP.GE.AND P0, PT, R5, R2, PT ;  /* 0x000000020500720c */ /* 0x004fda0003f06270 */
[----:B------:R-:W-:Y:S05]  /*00c0*/  @P0 EXIT ;  /* 0x000000000000094d */ /* 0x000fea0003800000 */
[----:B------:R-:W-:Y:S01]  /*00d0*/  VIADD R6, R2, 0xffffffff ;  /* 0xffffffff02067836 */ /* 0x000fe20000000000 */
[----:B------:R-:W-:Y:S02]  /*00e0*/  IABS R10, R0 ;  /* 0x00000000000a7213 */ /* 0x000fe40000000000 */
[----:B------:R-:W-:Y:S02]  /*00f0*/  ISETP.GE.AND P1, PT, R0, RZ, PT ;  /* 0x000000ff0000720c */ /* 0x000fe40003f26270 */
[-C--:B------:R-:W-:Y:S02]  /*0100*/  IABS R8, R6.reuse ;  /* 0x0000000600087213 */ /* 0x080fe40000000000 */
[----:B------:R-:W-:Y:S02]  /*0110*/  IABS R11, R6 ;  /* 0x00000006000b7213 */ /* 0x000fe40000000000 */
[----:B------:R-:W0:Y:S08]  /*0120*/  I2F.RP R7, R8 ;  /* 0x0000000800077306 */ /* 0x000e300000209400 */
[----:B0-----:R-:W0:Y:S02]  /*0130*/  MUFU.RCP R7, R7 ;  /* 0x0000000700077308 */ /* 0x001e240000001000 */
[----:B0-----:R-:W-:-:S02]  /*0140*/  VIADD R4, R7, 0xffffffe ;  /* 0x0ffffffe07047836 */ /* 0x001fc40000000000 */
[----:B------:R-:W-:-:S04]  /*0150*/  IMAD.MOV R7, RZ, RZ, -R11 ;  /* 0x000000ffff077224 */ /* 0x000fc800078e0a0b */
[----:B------:R0:W1:Y:S02]  /*0160*/  F2I.FTZ.U32.TRUNC.NTZ R5, R4 ;  /* 0x0000000400057305 */ /* 0x000064000021f000 */
[----:B0-----:R-:W-:Y:S02]  /*0170*/  IMAD.MOV.U32 R4, RZ, RZ, RZ ;  /* 0x000000ffff047224 */ /* 0x001fe400078e00ff */
[----:B-1----:R-:W-:-:S04]  /*0180*/  IMAD.MOV R9, RZ, RZ, -R5 ;  /* 0x000000ffff097224 */ /* 0x002fc800078e0a05 */
[----:B------:R-:W-:-:S04]  /*0190*/  IMAD R9, R9, R8, RZ ;  /* 0x0000000809097224 */ /* 0x000fc800078e02ff */
[----:B------:R-:W-:-:S06]  /*01a0*/  IMAD.HI.U32 R5, R5, R9, R4 ;  /* 0x0000000905057227 */ /* 0x000fcc00078e0004 */
[----:B------:R-:W-:-:S04]  /*01b0*/  IMAD.HI.U32 R5, R5, R10, RZ ;  /* 0x0000000a05057227 */ /* 0x000fc800078e00ff */
[----:B------:R-:W-:-:S05]  /*01c0*/  IMAD R5, R5, R7, R10 ;  /* 0x0000000705057224 */ /* 0x000fca00078e020a */
[----:B------:R-:W-:-:S13]  /*01d0*/  ISETP.GT.U32.AND P0, PT, R8, R5, PT ;  /* 0x000000050800720c */ /* 0x000fda0003f04070 */
[----:B------:R-:W-:-:S05]  /*01e0*/  @!P0 IMAD.IADD R5, R5, 0x1, -R8 ;  /* 0x0000000105058824 */ /* 0x000fca00078e0a08 */
[----:B------:R-:W-:-:S13]  /*01f0*/  ISETP.GT.U32.AND P0, PT, R8, R5, PT ;  /* 0x000000050800720c */ /* 0x000fda0003f04070 */
[----:B------:R-:W-:Y:S01]  /*0200*/  @!P0 IMAD.IADD R5, R5, 0x1, -R8 ;  /* 0x0000000105058824 */ /* 0x000fe200078e0a08 */
[----:B------:R-:W-:Y:S02]  /*0210*/  ISETP.NE.AND P0, PT, R6, RZ, PT ;  /* 0x000000ff0600720c */ /* 0x000fe40003f05270 */
[----:B------:R-:W-:Y:S01]  /*0220*/  LOP3.LUT R8, RZ, R6, RZ, 0x33, !PT ;  /* 0x00000006ff087212 */ /* 0x000fe200078e33ff */
[----:B------:R-:W-:-:S05]  /*0230*/  @!P1 IMAD.MOV R5, RZ, RZ, -R5 ;  /* 0x000000ffff059224 */ /* 0x000fca00078e0a05 */
[----:B------:R-:W-:-:S04]  /*0240*/  SEL R5, R8, R5, !P0 ;  /* 0x0000000508057207 */ /* 0x000fc80004000000 */
[----:B------:R-:W-:-:S13]  /*0250*/  ISETP.NE.AND P0, PT, R5, RZ, PT ;  /* 0x000000ff0500720c */ /* 0x000fda0003f05270 */
[----:B------:R-:W-:Y:S05]  /*0260*/  @!P0 EXIT ;  /* 0x000000000000894d */ /* 0x000fea0003800000 */
[----:B------:R-:W0:Y:S01]  /*0270*/  I2F.U32.RP R7, R6 ;  /* 0x0000000600077306 */ /* 0x000e220000209000 */
[----:B------:R-:W-:Y:S01]  /*0280*/  IMAD.MOV R9, RZ, RZ, -R6 ;  /* 0x000000ffff097224 */ /* 0x000fe200078e0a06 */
[----:B------:R-:W-:-:S06]  /*0290*/  ISETP.NE.U32.AND P1, PT, R6, RZ, PT ;  /* 0x000000ff0600720c */ /* 0x000fcc0003f25070 */
[----:B0-----:R-:W0:Y:S02]  /*02a0*/  MUFU.RCP R7, R7 ;  /* 0x0000000700077308 */ /* 0x001e240000001000 */
[----:B0-----:R-:W-:-:S06]  /*02b0*/  VIADD R4, R7, 0xffffffe ;  /* 0x0ffffffe07047836 */ /* 0x001fcc0000000000 */
[----:B------:R0:W1:Y:S02]  /*02c0*/  F2I.FTZ.U32.TRUNC.NTZ R5, R4 ;  /* 0x0000000400057305 */ /* 0x000064000021f000 */
[----:B0-----:R-:W-:Y:S02]  /*02d0*/  IMAD.MOV.U32 R4, RZ, RZ, RZ ;  /* 0x000000ffff047224 */ /* 0x001fe400078e00ff */
[----:B-1----:R-:W-:-:S04]  /*02e0*/  IMAD R9, R9, R5, RZ ;  /* 0x0000000509097224 */ /* 0x002fc800078e02ff */
[----:B------:R-:W-:-:S06]  /*02f0*/  IMAD.HI.U32 R10, R5, R9, R4 ;  /* 0x00000009050a7227 */ /* 0x000fcc00078e0004 */
[----:B------:R-:W-:-:S04]  /*0300*/  IMAD.HI.U32 R10, R10, R3, RZ ;  /* 0x000000030a0a7227 */ /* 0x000fc800078e00ff */
[----:B------:R-:W-:-:S04]  /*0310*/  IMAD.MOV R10, RZ, RZ, -R10 ;  /* 0x000000ffff0a7224 */ /* 0x000fc800078e0a0a */
[----:B------:R-:W-:-:S05]  /*0320*/  IMAD R5, R6, R10, R3 ;  /* 0x0000000a06057224 */ /* 0x000fca00078e0203 */
[----:B------:R-:W-:-:S13]  /*0330*/  ISETP.GE.U32.AND P0, PT, R5, R6, PT ;  /* 0x000000060500720c */ /* 0x000fda0003f06070 */
[----:B------:R-:W-:-:S05]  /*0340*/  @P0 IMAD.IADD R5, R5, 0x1, -R6 ;  /* 0x0000000105050824 */ /* 0x000fca00078e0a06 */
[----:B------:R-:W-:-:S13]  /*0350*/  ISETP.GE.U32.AND P0, PT, R5, R6, PT ;  /* 0x000000060500720c */ /* 0x000fda0003f06070 */
[----:B------:R-:W-:-:S05]  /*0360*/  @P0 IMAD.IADD R5, R5, 0x1, -R6 ;  /* 0x0000000105050824 */ /* 0x000fca00078e0a06 */
[----:B------:R-:W-:-:S04]  /*0370*/  SEL R5, R8, R5, !P1 ;  /* 0x0000000508057207 */ /* 0x000fc80004800000 */
[----:B------:R-:W-:-:S13]  /*0380*/  ISETP.NE.AND P0, PT, R5, RZ, PT ;  /* 0x000000ff0500720c */ /* 0x000fda0003f05270 */
[----:B------:R-:W-:Y:S05]  /*0390*/  @!P0 EXIT ;  /* 0x000000000000894d */ /* 0x000fea0003800000 */
[----:B------:R-:W-:Y:S01]  /*03a0*/  SHF.R.U32.HI R4, RZ, 0x1, R2 ;  /* 0x00000001ff047819 */ /* 0x000fe20000011602 */
[----:B------:R-:W-:Y:S04]  /*03b0*/  BSSY.RECONVERGENT B0, `(.L_x_0) ;  /* 0x0000007000007945 */ /* 0x000fe80003800200 */
[----:B------:R-:W-:-:S05]  /*03c0*/  VIADD R5, R4, 0xffffffff ;  /* 0xffffffff04057836 */ /* 0x000fca0000000000 */
[----:B------:R-:W-:-:S13]  /*03d0*/  ISETP.NE.AND P0, PT, R0, R5, PT ;  /* 0x000000050000720c */ /* 0x000fda0003f05270 */
[----:B------:R-:W-:Y:S05]  /*03e0*/  @P0 BRA `(.L_x_1) ;  /* 0x00000000000c0947 */ /* 0x000fea0003800000 */
[----:B------:R-:W-:-:S04]  /*03f0*/  ISETP.NE.AND P0, PT, R3, R4, PT ;  /* 0x000000040300720c */ /* 0x000fc80003f05270 */
[----:B------:R-:W-:-:S13]  /*0400*/  ISETP.EQ.OR P0, PT, R3, R0, !P0 ;  /* 0x000000000300720c */ /* 0x000fda0004702670 */
[----:B------:R-:W-:Y:S05]  /*0410*/  @P0 EXIT ;  /* 0x000000000000094d */ /* 0x000fea0003800000 */
.L_x_1:
[----:B------:R-:W-:Y:S05]  /*0420*/  BSYNC.RECONVERGENT B0 ;  /* 0x0000000000007941 */ /* 0x000fea0003800200 */
.L_x_0:
[----:B------:R-:W-:Y:S01]  /*0430*/  ISETP.NE.AND P0, PT, R0, R4, PT ;  /* 0x000000040000720c */ /* 0x000fe20003f05270 */
[----:B------:R-:W-:-:S12]  /*0440*/  BSSY.RECONVERGENT B0, `(.L_x_2) ;  /* 0x0000005000007945 */ /* 0x000fd80003800200 */
[----:B------:R-:W-:Y:S05]  /*0450*/  @P0 BRA `(.L_x_3) ;  /* 0x00000000000c0947 */ /* 0x000fea0003800000 */
[----:B------:R-:W-:-:S04]  /*0460*/  ISETP.NE.AND P0, PT, R3, R5, PT ;  /* 0x000000050300720c */ /* 0x000fc80003f05270 */
[----:B------:R-:W-:-:S13]  /*0470*/  ISETP.EQ.OR P0, PT, R3, R0, !P0 ;  /* 0x000000000300720c */ /* 0x000fda0004702670 */
[----:B------:R-:W-:Y:S05]  /*0480*/  @P0 EXIT ;  /* 0x000000000000094d */ /* 0x000fea0003800000 */
.L_x_3:
[----:B------:R-:W-:Y:S05]  /*0490*/  BSYNC.RECONVERGENT B0 ;  /* 0x0000000000007941 */ /* 0x000fea0003800200 */
.L_x_2:
[----:B------:R-:W0:Y:S02]  /*04a0*/  LDCU UR5, c[0x0][0x394] ;  /* 0x00007280ff0577ac */ /* 0x000e240008000800 */
[----:B0-----:R-:W-:-:S09]  /*04b0*/  UISETP.GE.AND UP0, UPT, UR5, 0x1, UPT ;  /* 0x000000010500788c */ /* 0x001fd2000bf06270 */
[----:B------:R-:W-:Y:S05]  /*04c0*/  BRA.U !UP0, `(.L_x_4) ;  /* 0x0000001908147547 */ /* 0x000fea000b800000 */
[-C--:B------:R-:W-:Y:S01]  /*04d0*/  IMAD R3, R3, R2.reuse, RZ ;  /* 0x0000000203037224 */ /* 0x080fe200078e02ff */
[----:B------:R-:W0:Y:S01]  /*04e0*/  LDCU.128 UR8, c[0x0][0x380] ;  /* 0x00007000ff0877ac */ /* 0x000e220008000c00 */
[----:B------:R-:W1:Y:S01]  /*04f0*/  LDC.64 R24, c[0x0][0x380] ;  /* 0x0000e000ff187b82 */ /* 0x000e620000000a00 */
[----:B------:R-:W-:Y:S01]  /*0500*/  SHF.R.S32.HI R4, RZ, 0x1f, R0 ;  /* 0x0000001fff047819 */ /* 0x000fe20000011400 */
[C---:B------:R-:W-:Y:S01]  /*0510*/  IMAD.IADD R27, R0.reuse, 0x1, R3 ;  /* 0x00000001001b7824 */ /* 0x040fe200078e0203 */
[C---:B------:R-:W-:Y:S01]  /*0520*/  IADD3 R5, PT, PT, R3.reuse, -R2, RZ ;  /* 0x8000000203057210 */ /* 0x040fe20007ffe0ff */
[----:B------:R-:W-:Y:S01]  /*0530*/  UISETP.GE.U32.AND UP0, UPT, UR5, 0x4, UPT ;  /* 0x000000040500788c */ /* 0x000fe2000bf06070 */
[C---:B------:R-:W-:Y:S01]  /*0540*/  IADD3 R36, P1, PT, R0.reuse, R3, RZ ;  /* 0x0000000300247210 */ /* 0x040fe20007f3e0ff */
[----:B------:R-:W2:Y:S01]  /*0550*/  LDCU.64 UR6, c[0x0][0x358] ;  /* 0x00006b00ff0677ac */ /* 0x000ea20008000a00 */
[----:B------:R-:W-:Y:S01]  /*0560*/  IADD3 R32, P0, PT, R0, R5, RZ ;  /* 0x0000000500207210 */ /* 0x000fe20007f1e0ff */
[----:B------:R-:W3:Y:S01]  /*0570*/  LDC.64 R22, c[0x0][0x388] ;  /* 0x0000e200ff167b82 */ /* 0x000ee20000000a00 */
[--C-:B------:R-:W-:Y:S01]  /*0580*/  IMAD R7, R2, 0x2, R5.reuse ;  /* 0x0000000202077824 */ /* 0x100fe200078e0205 */
[-C--:B------:R-:W-:Y:S01]  /*0590*/  LEA.HI.X.SX32 R9, R3, R4.reuse, 0x1, P1 ;  /* 0x0000000403097211 */ /* 0x080fe200008f0eff */
[C---:B------:R-:W-:Y:S01]  /*05a0*/  IMAD.IADD R3, R0.reuse, 0x1, R5 ;  /* 0x0000000100037824 */ /* 0x040fe200078e0205 */
[----:B------:R-:W-:Y:S01]  /*05b0*/  LEA.HI.X.SX32 R5, R5, R4, 0x1, P0 ;  /* 0x0000000405057211 */ /* 0x000fe200000f0eff */
[----:B------:R-:W-:Y:S01]  /*05c0*/  UMOV UR4, URZ ;  /* 0x000000ff00047c82 */ /* 0x000fe20008000000 */
[----:B------:R-:W-:-:S02]  /*05d0*/  IADD3 R28, P1, PT, R0, R7, RZ ;  /* 0x00000007001c7210 */ /* 0x000fc40007f3e0ff */
[C---:B------:R-:W-:Y:S01]  /*05e0*/  SHF.L.U64.HI R2, R36.reuse, 0x3, R9 ;  /* 0x0000000324027819 */ /* 0x040fe20000010209 */
[----:B------:R-:W-:Y:S01]  /*05f0*/  IMAD.SHL.U32 R36, R36, 0x8, RZ ;  /* 0x0000000824247824 */ /* 0x000fe200078e00ff */
[----:B------:R-:W-:Y:S02]  /*0600*/  LEA.HI.X.SX32 R7, R7, R4, 0x1, P1 ;  /* 0x0000000407077211 */ /* 0x000fe400008f0eff */
[C---:B------:R-:W-:Y:S01]  /*0610*/  SHF.L.U64.HI R4, R32.reuse, 0x3, R5 ;  /* 0x0000000320047819 */ /* 0x040fe20000010205 */
[----:B------:R-:W-:Y:S01]  /*0620*/  IMAD.SHL.U32 R32, R32, 0x8, RZ ;  /* 0x0000000820207824 */ /* 0x000fe200078e00ff */
[C---:B------:R-:W-:Y:S01]  /*0630*/  SHF.L.U64.HI R0, R28.reuse, 0x3, R7 ;  /* 0x000000031c007819 */ /* 0x040fe20000010207 */
[----:B------:R-:W-:Y:S01]  /*0640*/  IMAD.SHL.U32 R28, R28, 0x8, RZ ;  /* 0x000000081c1c7824 */ /* 0x000fe200078e00ff */
[C---:B0-----:R-:W-:Y:S01]  /*0650*/  IADD3 R38, P2, PT, R36.reuse, UR10, RZ ;  /* 0x0000000a24267c10 */ /* 0x041fe2000ff5e0ff */
[----:B-1----:R-:W-:Y:S01]  /*0660*/  IMAD.WIDE R26, R27, 0x8, R24 ;  /* 0x000000081b1a7825 */ /* 0x002fe200078e0218 */
[----:B------:R-:W-:-:S02]  /*0670*/  IADD3 R36, P3, PT, R36, UR8, RZ ;  /* 0x0000000824247c10 */ /* 0x000fc4000ff7e0ff */
[C---:B------:R-:W-:Y:S01]  /*0680*/  IADD3.X R39, PT, PT, R2.reuse, UR11, RZ, P2, !PT ;  /* 0x0000000b02277c10 */ /* 0x040fe200097fe4ff */
[C---:B------:R-:W-:Y:S01]  /*0690*/  IMAD.WIDE R24, R3.reuse, 0x8, R24 ;  /* 0x0000000803187825 */ /* 0x040fe200078e0218 */
[----:B------:R-:W-:Y:S02]  /*06a0*/  IADD3.X R37, PT, PT, R2, UR9, RZ, P3, !PT ;  /* 0x0000000902257c10 */ /* 0x000fe40009ffe4ff */
[----:B------:R-:W-:Y:S01]  /*06b0*/  IADD3 R30, P2, PT, R28, UR10, RZ ;  /* 0x0000000a1c1e7c10 */ /* 0x000fe2000ff5e0ff */
[----:B---3--:R-:W-:Y:S01]  /*06c0*/  IMAD.WIDE R22, R3, 0x8, R22 ;  /* 0x0000000803167825 */ /* 0x008fe200078e0216 */
[----:B------:R-:W-:Y:S02]  /*06d0*/  IADD3 R34, P0, PT, R32, UR10, RZ ;  /* 0x0000000a20227c10 */ /* 0x000fe4000ff1e0ff */
[----:B------:R-:W-:Y:S01]  /*06e0*/  IADD3 R28, P3, PT, R28, UR8, RZ ;  /* 0x000000081c1c7c10 */ /* 0x000fe2000ff7e0ff */
[----:B------:R-:W-:Y:S01]  /*06f0*/  IMAD.MOV.U32 R3, RZ, RZ, 0x40220000 ;  /* 0x40220000ff037424 */ /* 0x000fe200078e00ff */
[----:B------:R-:W-:-:S02]  /*0700*/  IADD3 R32, P1, PT, R32, UR8, RZ ;  /* 0x0000000820207c10 */ /* 0x000fc4000ff3e0ff */
[C---:B------:R-:W-:Y:S02]  /*0710*/  IADD3.X R31, PT, PT, R0.reuse, UR11, RZ, P2, !PT ;  /* 0x0000000b001f7c10 */ /* 0x040fe400097fe4ff */
[----:B------:R-:W-:Y:S01]  /*0720*/  IADD3.X R29, PT, PT, R0, UR9, RZ, P3, !PT ;  /* 0x00000009001d7c10 */ /* 0x000fe20009ffe4ff */
[----:B------:R-:W-:Y:S01]  /*0730*/  IMAD.MOV.U32 R0, RZ, RZ, RZ ;  /* 0x000000ffff007224 */ /* 0x000fe200078e00ff */
[C---:B------:R-:W-:Y:S02]  /*0740*/  IADD3.X R35, PT, PT, R4.reuse, UR11, RZ, P0, !PT ;  /* 0x0000000b04237c10 */ /* 0x040fe400087fe4ff */
[----:B------:R-:W-:Y:S01]  /*0750*/  IADD3.X R33, PT, PT, R4, UR9, RZ, P1, !PT ;  /* 0x0000000904217c10 */ /* 0x000fe20008ffe4ff */
[----:B--2---:R-:W-:Y:S06]  /*0760*/  BRA.U !UP0, `(.L_x_5) ;  /* 0x0000000908a87547 */ /* 0x004fec000b800000 */
[----:B------:R0:W5:Y:S01]  /*0770*/  LDG.E.64 R6, desc[UR6][R26.64] ;  /* 0x000000061a067981 */ /* 0x000162000c1e1b00 */
[----:B------:R-:W-:-:S04]  /*0780*/  ULOP3.LUT UR5, UR5, 0x7ffffffc, URZ, 0xc0, !UPT ;  /* 0x7ffffffc05057892 */ /* 0x000fc8000f8ec0ff */
[----:B------:R-:W-:-:S12]  /*0790*/  UIADD3 UR5, UPT, UPT, -UR5, URZ, URZ ;  /* 0x000000ff05057290 */ /* 0x000fd8000fffe1ff */
.L_x_14:
[----:B------:R-:W2:Y:S01]  /*07a0*/  LDG.E.64 R18, desc[UR6][R32.64+-0x8] ;  /* 0xfffff80620127981 */ /* 0x000ea2000c1e1b00 */
[----:B-1----:R-:W1:Y:S03]  /*07b0*/  LDC.64 R8, c[0x0][0x390] ;  /* 0x0000e400ff087b82 */ /* 0x002e660000000a00 */
[----:B------:R-:W2:Y:S04]  /*07c0*/  LDG.E.64 R40, desc[UR6][R24.64] ;  /* 0x0000000618287981 */ /* 0x000ea8000c1e1b00 */
[----:B------:R-:W3:Y:S04]  /*07d0*/  LDG.E.64 R42, desc[UR6][R32.64+0x8] ;  /* 0x00000806202a7981 */ /* 0x000ee8000c1e1b00 */
[----:B------:R-:W4:Y:S04]  /*07e0*/  LDG.E.64 R16, desc[UR6][R36.64+-0x8] ;  /* 0xfffff80624107981 */ /* 0x000f28000c1e1b00 */
[----:B------:R-:W4:Y:S04]  /*07f0*/  LDG.E.64 R14, desc[UR6][R36.64+0x8] ;  /* 0x00000806240e7981 */ /* 0x000f28000c1e1b00 */
[----:B------:R-:W4:Y:S04]  /*0800*/  LDG.E.64 R12, desc[UR6][R28.64+-0x8] ;  /* 0xfffff8061c0c7981 */ /* 0x000f28000c1e1b00 */
[----:B------:R-:W4:Y:S01]  /*0810*/  LDG.E.64 R4, desc[UR6][R28.64+0x8] ;  /* 0x000008061c047981 */ /* 0x000f22000c1e1b00 */
[----:B-1----:R-:W-:-:S05]  /*0820*/  IMAD.WIDE R20, R8, 0x8, R26 ;  /* 0x0000000808147825 */ /* 0x002fca00078e021a */
[----:B------:R-:W4:Y:S01]  /*0830*/  LDG.E.64 R10, desc[UR6][R20.64] ;  /* 0x00000006140a7981 */ /* 0x000f22000c1e1b00 */
[----:B------:R-:W-:Y:S01]  /*0840*/  UIADD3 UR5, UPT, UPT, UR5, 0x4, URZ ;  /* 0x0000000405057890 */ /* 0x000fe2000fffe0ff */
[----:B------:R-:W-:Y:S03]  /*0850*/  BSSY.RECONVERGENT B0, `(.L_x_6) ;  /* 0x000001f000007945 */ /* 0x000fe60003800200 */
[----:B------:R-:W-:Y:S01]  /*0860*/  UISETP.NE.AND UP0, UPT, UR5, URZ, UPT ;  /* 0x000000ff0500728c */ /* 0x000fe2000bf05270 */
[----:B--2---:R-:W-:-:S08]  /*0870*/  DADD R18, R18, R40 ;  /* 0x0000000012127229 */ /* 0x004fd00000000028 */
[----:B---3--:R-:W-:Y:S02]  /*0880*/  DADD R42, R18, R42 ;  /* 0x00000000122a7229 */ /* 0x008fe4000000002a */
[----:B------:R-:W1:Y:S01]  /*0890*/  MUFU.RCP64H R19, 9 ;  /* 0x4022000000137908 */ /* 0x000e620000001800 */
[----:B------:R-:W-:-:S05]  /*08a0*/  IMAD.MOV.U32 R18, RZ, RZ, 0x1 ;  /* 0x00000001ff127424 */ /* 0x000fca00078e00ff */
[----:B----4-:R-:W-:Y:S01]  /*08b0*/  DADD R42, R42, R16 ;  /* 0x000000002a2a7229 */ /* 0x010fe20000000010 */
[----:B------:R-:W-:Y:S02]  /*08c0*/  IMAD.MOV.U32 R16, RZ, RZ, 0x0 ;  /* 0x00000000ff107424 */ /* 0x000fe400078e00ff */
[----:B------:R-:W-:-:S05]  /*08d0*/  IMAD.MOV.U32 R17, RZ, RZ, 0x40220000 ;  /* 0x40220000ff117424 */ /* 0x000fca00078e00ff */
[----:B-----5:R-:W-:Y:S02]  /*08e0*/  DADD R6, R42, R6 ;  /* 0x000000002a067229 */ /* 0x020fe40000000006 */
[----:B-1----:R-:W-:-:S06]  /*08f0*/  DFMA R40, R18, -R16, 1 ;  /* 0x3ff000001228742b */ /* 0x002fcc0000000810 */
[----:B------:R-:W-:Y:S02]  /*0900*/  DADD R6, R6, R14 ;  /* 0x0000000006067229 */ /* 0x000fe4000000000e */
[----:B------:R-:W-:-:S06]  /*0910*/  DFMA R40, R40, R40, R40 ;  /* 0x000000282828722b */ /* 0x000fcc0000000028 */
[----:B------:R-:W-:Y:S02]  /*0920*/  DADD R6, R6, R12 ;  /* 0x0000000006067229 */ /* 0x000fe4000000000c */
[----:B------:R-:W-:-:S06]  /*0930*/  DFMA R40, R18, R40, R18 ;  /* 0x000000281228722b */ /* 0x000fcc0000000012 */
[----:B------:R-:W-:Y:S02]  /*0940*/  DADD R6, R6, R10 ;  /* 0x0000000006067229 */ /* 0x000fe4000000000a */
[----:B------:R-:W-:-:S06]  /*0950*/  DFMA R16, R40, -R16, 1 ;  /* 0x3ff000002810742b */ /* 0x000fcc0000000810 */
[----:B------:R-:W-:Y:S02]  /*0960*/  DADD R14, R6, R4 ;  /* 0x00000000060e7229 */ /* 0x000fe40000000004 */
[----:B------:R-:W-:-:S08]  /*0970*/  DFMA R16, R40, R16, R40 ;  /* 0x000000102810722b */ /* 0x000fd00000000028 */
[----:B------:R-:W-:-:S08]  /*0980*/  DMUL R4, R14, R16 ;  /* 0x000000100e047228 */ /* 0x000fd00000000000 */
[----:B------:R-:W-:-:S08]  /*0990*/  DFMA R6, R4, -9, R14 ;  /* 0xc02200000406782b */ /* 0x000fd0000000000e */
[----:B------:R-:W-:Y:S01]  /*09a0*/  DFMA R4, R16, R6, R4 ;  /* 0x000000061004722b */ /* 0x000fe20000000004 */
[----:B------:R-:W-:-:S09]  /*09b0*/  FSETP.GEU.AND P1, PT, |R15|, 6.5827683646048100446e-37, PT ;  /* 0x036000000f00780b */ /* 0x000fd20003f2e200 */
[----:B------:R-:W-:-:S05]  /*09c0*/  FFMA R0, RZ, 2.53125, R5 ;  /* 0x40220000ff007823 */ /* 0x000fca0000000005 */
[----:B------:R-:W-:Y:S02]  /*09d0*/  FSETP.GT.AND P0, PT, |R0|, 1.469367938527859385e-39, PT ;  /* 0x001000000000780b */ /* 0x000fe40003f04200 */
[----:B------:R-:W-:-:S11]  /*09e0*/  LOP3.LUT R0, R9, 0x7ffffffc, RZ, 0xc0, !PT ;  /* 0x7ffffffc09007812 */ /* 0x000fd600078ec0ff */
[----:B------:R-:W-:Y:S05]  /*09f0*/  @P0 BRA P1, `(.L_x_7) ;  /* 0x0000000000100947 */ /* 0x000fea0000800000 */
[----:B------:R-:W-:-:S07]  /*0a00*/  MOV R2, 0xa20 ;  /* 0x00000a2000027802 */ /* 0x000fce0000000f00 */
[----:B0-----:R-:W-:Y:S05]  /*0a10*/  CALL.REL.NOINC `($__internal_0_$__cuda_sm20_div_rn_f64_full) ;  /* 0x0000001000c87944 */ /* 0x001fea0003c00000 */
[----:B------:R-:W-:Y:S02]  /*0a20*/  IMAD.MOV.U32 R4, RZ, RZ, R6 ;  /* 0x000000ffff047224 */ /* 0x000fe400078e0006 */
[----:B------:R-:W-:-:S07]  /*0a30*/  IMAD.MOV.U32 R5, RZ, RZ, R7 ;  /* 0x000000ffff057224 */ /* 0x000fce00078e0007 */
.L_x_7:
[----:B------:R-:W-:Y:S05]  /*0a40*/  BSYNC.RECONVERGENT B0 ;  /* 0x0000000000007941 */ /* 0x000fea0003800200 */
.L_x_6:
[----:B------:R-:W1:Y:S02]  /*0a50*/  LDC R17, c[0x0][0x390] ;  /* 0x0000e400ff117b82 */ /* 0x000e640000000800 */
[----:B-1----:R-:W-:-:S05]  /*0a60*/  IMAD.WIDE R18, R17, 0x8, R22 ;  /* 0x0000000811127825 */ /* 0x002fca00078e0216 */
[----:B------:R1:W-:Y:S04]  /*0a70*/  STG.E.64 desc[UR6][R18.64], R4 ;  /* 0x0000000412007986 */ /* 0x0003e8000c101b06 */
[----:B------:R-:W2:Y:S04]  /*0a80*/  LDG.E.64 R12, desc[UR6][R34.64+-0x8] ;  /* 0xfffff806220c7981 */ /* 0x000ea8000c1e1b00 */
[----:B------:R-:W2:Y:S04]  /*0a90*/  LDG.E.64 R42, desc[UR6][R22.64] ;  /* 0x00000006162a7981 */ /* 0x000ea8000c1e1b00 */
[----:B------:R-:W3:Y:S04]  /*0aa0*/  LDG.E.64 R14, desc[UR6][R34.64+0x8] ;  /* 0x00000806220e7981 */ /* 0x000ee8000c1e1b00 */
[----:B------:R-:W4:Y:S04]  /*0ab0*/  LDG.E.64 R40, desc[UR6][R38.64+-0x8] ;  /* 0xfffff80626287981 */ /* 0x000f28000c1e1b00 */
[----:B------:R-:W5:Y:S01]  /*0ac0*/  LDG.E.64 R6, desc[UR6][R38.64+0x8] ;  /* 0x0000080626067981 */ /* 0x000f62000c1e1b00 */
[----:B------:R-:W-:-:S03]  /*0ad0*/  IMAD.WIDE R16, R17, 0x8, R18 ;  /* 0x0000000811107825 */ /* 0x000fc600078e0212 */
[----:B------:R-:W5:Y:S04]  /*0ae0*/  LDG.E.64 R8, desc[UR6][R30.64+-0x8] ;  /* 0xfffff8061e087981 */ /* 0x000f68000c1e1b00 */
[----:B------:R-:W5:Y:S01]  /*0af0*/  LDG.E.64 R10, desc[UR6][R16.64] ;  /* 0x00000006100a7981 */ /* 0x000f62000c1e1b00 */
[----:B--2---:R-:W-:-:S03]  /*0b00*/  DADD R42, R12, R42 ;  /* 0x000000000c2a7229 */ /* 0x004fc6000000002a */
[----:B------:R-:W2:Y:S01]  /*0b10*/  LDG.E.64 R12, desc[UR6][R30.64+0x8] ;  /* 0x000008061e0c7981 */ /* 0x000ea2000c1e1b00 */
[----:B------:R-:W-:Y:S04]  /*0b20*/  BSSY.RECONVERGENT B0, `(.L_x_8) ;  /* 0x000001c000007945 */ /* 0x000fe80003800200 */
[----:B---3--:R-:W-:Y:S01]  /*0b30*/  DADD R42, R42, R14 ;  /* 0x000000002a2a7229 */ /* 0x008fe2000000000e */
[----:B------:R-:W1:Y:S01]  /*0b40*/  MUFU.RCP64H R15, 9 ;  /* 0x40220000000f7908 */ /* 0x000e620000001800 */
[----:B------:R-:W-:-:S06]  /*0b50*/  IMAD.MOV.U32 R14, RZ, RZ, 0x1 ;  /* 0x00000001ff0e7424 */ /* 0x000fcc00078e00ff */
[----:B----4-:R-:W-:Y:S01]  /*0b60*/  DADD R42, R42, R40 ;  /* 0x000000002a2a7229 */ /* 0x010fe20000000028 */
[----:B------:R-:W-:Y:S01]  /*0b70*/  MOV R40, 0x0 ;  /* 0x0000000000287802 */ /* 0x000fe20000000f00 */
[----:B------:R-:W-:-:S06]  /*0b80*/  IMAD.MOV.U32 R41, RZ, RZ, 0x40220000 ;  /* 0x40220000ff297424 */ /* 0x000fcc00078e00ff */
[----:B------:R-:W-:Y:S02]  /*0b90*/  DADD R42, R42, R4 ;  /* 0x000000002a2a7229 */ /* 0x000fe40000000004 */
[----:B-1----:R-:W-:-:S06]  /*0ba0*/  DFMA R4, R14, -R40, 1 ;  /* 0x3ff000000e04742b */ /* 0x002fcc0000000828 */
[----:B-----5:R-:W-:Y:S02]  /*0bb0*/  DADD R6, R42, R6 ;  /* 0x000000002a067229 */ /* 0x020fe40000000006 */
[----:B------:R-:W-:-:S06]  /*0bc0*/  DFMA R4, R4, R4, R4 ;  /* 0x000000040404722b */ /* 0x000fcc0000000004 */
[----:B------:R-:W-:Y:S02]  /*0bd0*/  DADD R6, R6, R8 ;  /* 0x0000000006067229 */ /* 0x000fe40000000008 */
[----:B------:R-:W-:-:S06]  /*0be0*/  DFMA R14, R14, R4, R14 ;  /* 0x000000040e0e722b */ /* 0x000fcc000000000e */
[----:B------:R-:W-:Y:S02]  /*0bf0*/  DADD R6, R6, R10 ;  /* 0x0000000006067229 */ /* 0x000fe4000000000a */
[----:B------:R-:W-:-:S08]  /*0c00*/  DFMA R40, R14, -R40, 1 ;  /* 0x3ff000000e28742b */ /* 0x000fd00000000828 */
[----:B------:R-:W-:Y:S02]  /*0c10*/  DFMA R40, R14, R40, R14 ;  /* 0x000000280e28722b */ /* 0x000fe4000000000e */
[----:B--2---:R-:W-:-:S08]  /*0c20*/  DADD R14, R6, R12 ;  /* 0x00000000060e7229 */ /* 0x004fd0000000000c */
[----:B------:R-:W-:Y:S02]  /*0c30*/  DMUL R4, R40, R14 ;  /* 0x0000000e28047228 */ /* 0x000fe40000000000 */
[----:B------:R-:W-:-:S06]  /*0c40*/  FSETP.GEU.AND P1, PT, |R15|, 6.5827683646048100446e-37, PT ;  /* 0x036000000f00780b */ /* 0x000fcc0003f2e200 */
[----:B------:R-:W-:-:S08]  /*0c50*/  DFMA R6, R4, -9, R14 ;  /* 0xc02200000406782b */ /* 0x000fd0000000000e */
[----:B------:R-:W-:-:S10]  /*0c60*/  DFMA R4, R40, R6, R4 ;  /* 0x000000062804722b */ /* 0x000fd40000000004 */
[----:B------:R-:W-:-:S05]  /*0c70*/  FFMA R2, RZ, 2.53125, R5 ;  /* 0x40220000ff027823 */ /* 0x000fca0000000005 */
[----:B------:R-:W-:-:S13]  /*0c80*/  FSETP.GT.AND P0, PT, |R2|, 1.469367938527859385e-39, PT ;  /* 0x001000000200780b */ /* 0x000fda0003f04200 */
[----:B------:R-:W-:Y:S05]  /*0c90*/  @P0 BRA P1, `(.L_x_9) ;  /* 0x0000000000100947 */ /* 0x000fea0000800000 */
[----:B------:R-:W-:-:S07]  /*0ca0*/  MOV R2, 0xcc0 ;  /* 0x00000cc000027802 */ /* 0x000fce0000000f00 */
[----:B0-----:R-:W-:Y:S05]  /*0cb0*/  CALL.REL.NOINC `($__internal_0_$__cuda_sm20_div_rn_f64_full) ;  /* 0x0000001000207944 */ /* 0x001fea0003c00000 */
[----:B------:R-:W-:Y:S02]  /*0cc0*/  IMAD.MOV.U32 R4, RZ, RZ, R6 ;  /* 0x000000ffff047224 */ /* 0x000fe400078e0006 */
[----:B------:R-:W-:-:S07]  /*0cd0*/  IMAD.MOV.U32 R5, RZ, RZ, R7 ;  /* 0x000000ffff057224 */ /* 0x000fce00078e0007 */
.L_x_9:
[----:B------:R-:W-:Y:S05]  /*0ce0*/  BSYNC.RECONVERGENT B0 ;  /* 0x0000000000007941 */ /* 0x000fea0003800200 */
.L_x_8:
[----:B------:R1:W-:Y:S04]  /*0cf0*/  STG.E.64 desc[UR6][R26.64], R4 ;  /* 0x000000041a007986 */ /* 0x0003e8000c101b06 */
[----:B------:R-:W2:Y:S04]  /*0d00*/  LDG.E.64 R40, desc[UR6][R32.64+-0x8] ;  /* 0xfffff80620287981 */ /* 0x000ea8000c1e1b00 */
[----:B------:R-:W2:Y:S04]  /*0d10*/  LDG.E.64 R6, desc[UR6][R24.64] ;  /* 0x0000000618067981 */ /* 0x000ea8000c1e1b00 */
[----:B------:R-:W3:Y:S04]  /*0d20*/  LDG.E.64 R14, desc[UR6][R32.64+0x8] ;  /* 0x00000806200e7981 */ /* 0x000ee8000c1e1b00 */
[----:B------:R-:W4:Y:S04]  /*0d30*/  LDG.E.64 R12, desc[UR6][R36.64+-0x8] ;  /* 0xfffff806240c7981 */ /* 0x000f28000c1e1b00 */
[----:B------:R-:W5:Y:S04]  /*0d40*/  LDG.E.64 R10, desc[UR6][R36.64+0x8] ;  /* 0x00000806240a7981 */ /* 0x000f68000c1e1b00 */
[----:B------:R-:W5:Y:S04]  /*0d50*/  LDG.E.64 R8, desc[UR6][R28.64+-0x8] ;  /* 0xfffff8061c087981 */ /* 0x000f68000c1e1b00 */
[----:B------:R-:W5:Y:S04]  /*0d60*/  LDG.E.64 R20, desc[UR6][R20.64] ;  /* 0x0000000614147981 */ /* 0x000f68000c1e1b00 */
[----:B------:R-:W5:Y:S01]  /*0d70*/  LDG.E.64 R42, desc[UR6][R28.64+0x8] ;  /* 0x000008061c2a7981 */ /* 0x000f62000c1e1b00 */
[----:B------:R-:W-:Y:S01]  /*0d80*/  BSSY.RECONVERGENT B0, `(.L_x_10) ;  /* 0x000001d000007945 */ /* 0x000fe20003800200 */
[----:B--2---:R-:W-:-:S08]  /*0d90*/  DADD R6, R40, R6 ;  /* 0x0000000028067229 */ /* 0x004fd00000000006 */
[----:B---3--:R-:W-:Y:S02]  /*0da0*/  DADD R14, R6, R14 ;  /* 0x00000000060e7229 */ /* 0x008fe4000000000e */
[----:B------:R-:W1:Y:S01]  /*0db0*/  MUFU.RCP64H R7, 9 ;  /* 0x4022000000077908 */ /* 0x000e620000001800 */
[----:B------:R-:W-:-:S05]  /*0dc0*/  IMAD.MOV.U32 R6, RZ, RZ, 0x1 ;  /* 0x00000001ff067424 */ /* 0x000fca00078e00ff */
[----:B----4-:R-:W-:Y:S01]  /*0dd0*/  DADD R14, R14, R12 ;  /* 0x000000000e0e7229 */ /* 0x010fe2000000000c */
[----:B------:R-:W-:Y:S02]  /*0de0*/  IMAD.MOV.U32 R12, RZ, RZ, 0x0 ;  /* 0x00000000ff0c7424 */ /* 0x000fe400078e00ff */
[----:B------:R-:W-:-:S05]  /*0df0*/  IMAD.MOV.U32 R13, RZ, RZ, 0x40220000 ;  /* 0x40220000ff0d7424 */ /* 0x000fca00078e00ff */
[----:B------:R-:W-:Y:S02]  /*0e00*/  DADD R14, R14, R4 ;  /* 0x000000000e0e7229 */ /* 0x000fe40000000004 */
[----:B-1----:R-:W-:-:S06]  /*0e10*/  DFMA R4, R6, -R12, 1 ;  /* 0x3ff000000604742b */ /* 0x002fcc000000080c */
[----:B-----5:R-:W-:Y:S02]  /*0e20*/  DADD R10, R14, R10 ;  /* 0x000000000e0a7229 */ /* 0x020fe4000000000a */
[----:B------:R-:W-:-:S06]  /*0e30*/  DFMA R4, R4, R4, R4 ;  /* 0x000000040404722b */ /* 0x000fcc0000000004 */
[----:B------:R-:W-:Y:S02]  /*0e40*/  DADD R8, R10, R8 ;  /* 0x000000000a087229 */ /* 0x000fe40000000008 */
[----:B------:R-:W-:-:S06]  /*0e50*/  DFMA R4, R6, R4, R6 ;  /* 0x000000040604722b */ /* 0x000fcc0000000006 */
[----:B------:R-:W-:Y:S02]  /*0e60*/  DADD R8, R8, R20 ;  /* 0x0000000008087229 */ /* 0x000fe40000000014 */
[----:B------:R-:W-:-:S06]  /*0e70*/  DFMA R12, R4, -R12, 1 ;  /* 0x3ff00000040c742b */ /* 0x000fcc000000080c */
[----:B------:R-:W-:Y:S02]  /*0e80*/  DADD R14, R8, R42 ;  /* 0x00000000080e7229 */ /* 0x000fe4000000002a */
[----:B------:R-:W-:-:S08]  /*0e90*/  DFMA R12, R4, R12, R4 ;  /* 0x0000000c040c722b */ /* 0x000fd00000000004 */
[----:B------:R-:W-:Y:S01]  /*0ea0*/  FSETP.GEU.AND P1, PT, |R15|, 6.5827683646048100446e-37, PT ;  /* 0x036000000f00780b */ /* 0x000fe20003f2e200 */
[----:B------:R-:W-:-:S08]  /*0eb0*/  DMUL R4, R12, R14 ;  /* 0x0000000e0c047228 */ /* 0x000fd00000000000 */
        /* <DEDUP_REMOVED lines=9> */
.L_x_11:
[----:B------:R-:W-:Y:S05]  /*0f50*/  BSYNC.RECONVERGENT B0 ;  /* 0x0000000000007941 */ /* 0x000fea0003800200 */
.L_x_10:
        /* <DEDUP_REMOVED lines=10> */
[----:B--2---:R-:W-:Y:S01]  /*1000*/  DADD R40, R20, R40 ;  /* 0x0000000014287229 */ /* 0x004fe20000000028 */
[----:B------:R-:W1:Y:S01]  /*1010*/  MUFU.RCP64H R21, 9 ;  /* 0x4022000000157908 */ /* 0x000e620000001800 */
[----:B------:R-:W-:-:S06]  /*1020*/  IMAD.MOV.U32 R20, RZ, RZ, 0x1 ;  /* 0x00000001ff147424 */ /* 0x000fcc00078e00ff */
[----:B---3--:R-:W-:-:S08]  /*1030*/  DADD R12, R40, R12 ;  /* 0x00000000280c7229 */ /* 0x008fd0000000000c */
        /* <DEDUP_REMOVED lines=13> */
[----:B------:R-:W-:Y:S01]  /*1110*/  DMUL R4, R12, R14 ;  /* 0x0000000e0c047228 */ /* 0x000fe20000000000 */
[----:B------:R-:W-:-:S07]  /*1120*/  FSETP.GEU.AND P1, PT, |R15|, 6.5827683646048100446e-37, PT ;  /* 0x036000000f00780b */ /* 0x000fce0003f2e200 */
[----:B------:R-:W-:-:S08]  /*1130*/  DFMA R6, R4, -9, R14 ;  /* 0xc02200000406782b */ /* 0x000fd0000000000e */
[----:B------:R-:W-:-:S10]  /*1140*/  DFMA R4, R12, R6, R4 ;  /* 0x000000060c04722b */ /* 0x000fd40000000004 */
[----:B------:R-:W-:-:S05]  /*1150*/  FFMA R2, RZ, 2.53125, R5 ;  /* 0x40220000ff027823 */ /* 0x000fca0000000005 */
[----:B------:R-:W-:-:S13]  /*1160*/  FSETP.GT.AND P0, PT, |R2|, 1.469367938527859385e-39, PT ;  /* 0x001000000200780b */ /* 0x000fda0003f04200 */
[----:B------:R-:W-:Y:S05]  /*1170*/  @P0 BRA P1, `(.L_x_13) ;  /* 0x0000000000100947 */ /* 0x000fea0000800000 */
[----:B------:R-:W-:-:S07]  /*1180*/  MOV R2, 0x11a0 ;  /* 0x000011a000027802 */ /* 0x000fce0000000f00 */
[----:B0-----:R-:W-:Y:S05]  /*1190*/  CALL.REL.NOINC `($__internal_0_$__cuda_sm20_div_rn_f64_full) ;  /* 0x0000000800e87944 */ /* 0x001fea0003c00000 */
[----:B------:R-:W-:Y:S01]  /*11a0*/  IMAD.MOV.U32 R4, RZ, RZ, R6 ;  /* 0x000000ffff047224 */ /* 0x000fe200078e0006 */
[----:B------:R-:W-:-:S07]  /*11b0*/  MOV R5, R7 ;  /* 0x0000000700057202 */ /* 0x000fce0000000f00 */
.L_x_13:
[----:B------:R-:W-:Y:S05]  /*11c0*/  BSYNC.RECONVERGENT B0 ;  /* 0x0000000000007941 */ /* 0x000fea0003800200 */
.L_x_12:
[----:B------:R1:W-:Y:S01]  /*11d0*/  STG.E.64 desc[UR6][R26.64], R4 ;  /* 0x000000041a007986 */ /* 0x0003e2000c101b06 */
[----:B------:R-:W-:Y:S02]  /*11e0*/  IMAD.MOV.U32 R6, RZ, RZ, R4 ;  /* 0x000000ffff067224 */ /* 0x000fe400078e0004 */
[----:B------:R-:W-:Y:S01]  /*11f0*/  IMAD.MOV.U32 R7, RZ, RZ, R5 ;  /* 0x000000ffff077224 */ /* 0x000fe200078e0005 */
[----:B------:R-:W-:Y:S06]  /*1200*/  BRA.U UP0, `(.L_x_14) ;  /* 0xfffffff500647547 */ /* 0x000fec000b83ffff */
.L_x_5:
[----:B------:R-:W2:Y:S02]  /*1210*/  LDCU UR5, c[0x0][0x394] ;  /* 0x00007280ff0577ac */ /* 0x000ea40008000800 */
[----:B--2---:R-:W-:-:S09]  /*1220*/  ULOP3.LUT UP0, UR5, UR5, 0x3, URZ, 0xc0, !UPT ;  /* 0x0000000305057892 */ /* 0x004fd2000f80c0ff */
[----:B------:R-:W-:Y:S05]  /*1230*/  BRA.U !UP0, `(.L_x_4) ;  /* 0x0000000908b87547 */ /* 0x000fea000b800000 */
[----:B------:R-:W2:Y:S01]  /*1240*/  LDC R17, c[0x0][0x390] ;  /* 0x0000e400ff117b82 */ /* 0x000ea20000000800 */
[----:B------:R-:W-:Y:S01]  /*1250*/  UISETP.NE.AND UP0, UPT, UR5, 0x1, UPT ;  /* 0x000000010500788c */ /* 0x000fe2000bf05270 */
[----:B--2---:R-:W-:-:S04]  /*1260*/  IMAD.WIDE R20, R17, 0x8, R22 ;  /* 0x0000000811147825 */ /* 0x004fc800078e0216 */
[----:B------:R-:W-:-:S04]  /*1270*/  IMAD.WIDE R18, R17, 0x8, R26 ;  /* 0x0000000811127825 */ /* 0x000fc800078e021a */
[----:B------:R-:W-:Y:S01]  /*1280*/  IMAD.WIDE R16, R17, 0x8, R20 ;  /* 0x0000000811107825 */ /* 0x000fe200078e0214 */
[----:B------:R-:W-:Y:S06]  /*1290*/  BRA.U !UP0, `(.L_x_15) ;  /* 0x0000000508407547 */ /* 0x000fec000b800000 */
[----:B------:R-:W2:Y:S04]  /*12a0*/  LDG.E.64 R12, desc[UR6][R32.64+-0x8] ;  /* 0xfffff806200c7981 */ /* 0x000ea8000c1e1b00 */
[----:B------:R-:W2:Y:S04]  /*12b0*/  LDG.E.64 R42, desc[UR6][R24.64] ;  /* 0x00000006182a7981 */ /* 0x000ea8000c1e1b00 */
[----:B------:R-:W3:Y:S04]  /*12c0*/  LDG.E.64 R14, desc[UR6][R32.64+0x8] ;  /* 0x00000806200e7981 */ /* 0x000ee8000c1e1b00 */
[----:B------:R-:W4:Y:S04]  /*12d0*/  LDG.E.64 R40, desc[UR6][R36.64+-0x8] ;  /* 0xfffff80624287981 */ /* 0x000f28000c1e1b00 */
[----:B-1----:R-:W5:Y:S04]  /*12e0*/  LDG.E.64 R4, desc[UR6][R26.64] ;  /* 0x000000061a047981 */ /* 0x002f68000c1e1b00 */
[----:B------:R-:W5:Y:S04]  /*12f0*/  LDG.E.64 R6, desc[UR6][R36.64+0x8] ;  /* 0x0000080624067981 */ /* 0x000f68000c1e1b00 */
        /* <DEDUP_REMOVED lines=32> */
.L_x_17:
[----:B------:R-:W-:Y:S05]  /*1500*/  BSYNC.RECONVERGENT B0 ;  /* 0x0000000000007941 */ /* 0x000fea0003800200 */
.L_x_16:
[----:B------:R1:W-:Y:S04]  /*1510*/  STG.E.64 desc[UR6][R20.64], R4 ;  /* 0x0000000414007986 */ /* 0x0003e8000c101b06 */
[----:B------:R-:W2:Y:S04]  /*1520*/  LDG.E.64 R12, desc[UR6][R34.64+-0x8] ;  /* 0xfffff806220c7981 */ /* 0x000ea8000c1e1b00 */
[----:B------:R-:W2:Y:S04]  /*1530*/  LDG.E.64 R42, desc[UR6][R22.64] ;  /* 0x00000006162a7981 */ /* 0x000ea8000c1e1b00 */
[----:B------:R-:W3:Y:S04]  /*1540*/  LDG.E.64 R14, desc[UR6][R34.64+0x8] ;  /* 0x00000806220e7981 */ /* 0x000ee8000c1e1b00 */
[----:B------:R-:W4:Y:S04]  /*1550*/  LDG.E.64 R40, desc[UR6][R38.64+-0x8] ;  /* 0xfffff80626287981 */ /* 0x000f28000c1e1b00 */
        /* <DEDUP_REMOVED lines=33> */
.L_x_19:
[----:B------:R-:W-:Y:S05]  /*1770*/  BSYNC.RECONVERGENT B0 ;  /* 0x0000000000007941 */ /* 0x000fea0003800200 */
.L_x_18:
[----:B------:R2:W-:Y:S01]  /*1780*/  STG.E.64 desc[UR6][R26.64], R4 ;  /* 0x000000041a007986 */ /* 0x0005e2000c101b06 */
[----:B------:R-:W-:-:S07]  /*1790*/  IADD3 R0, PT, PT, R0, 0x2, RZ ;  /* 0x0000000200007810 */ /* 0x000fce0007ffe0ff */
.L_x_15:
[----:B------:R-:W3:Y:S02]  /*17a0*/  LDCU UR5, c[0x0][0x394] ;  /* 0x00007280ff0577ac */ /* 0x000ee40008000800 */
[----:B---3--:R-:W-:-:S04]  /*17b0*/  ULOP3.LUT UR5, UR5, 0x1, URZ, 0xc0, !UPT ;  /* 0x0000000105057892 */ /* 0x008fc8000f8ec0ff */
[----:B------:R-:W-:-:S09]  /*17c0*/  UISETP.NE.U32.AND UP0, UPT, UR5, 0x1, UPT ;  /* 0x000000010500788c */ /* 0x000fd2000bf05070 */
[----:B------:R-:W-:Y:S05]  /*17d0*/  BRA.U UP0, `(.L_x_4) ;  /* 0x0000000500507547 */ /* 0x000fea000b800000 */
[----:B------:R-:W-:-:S04]  /*17e0*/  LOP3.LUT R0, R0, 0x1, RZ, 0xc0, !PT ;  /* 0x0000000100007812 */ /* 0x000fc800078ec0ff */
[----:B------:R-:W-:-:S13]  /*17f0*/  ISETP.NE.U32.AND P0, PT, R0, 0x1, PT ;  /* 0x000000010000780c */ /* 0x000fda0003f05070 */
[----:B------:R-:W-:Y:S05]  /*1800*/  @P0 BRA `(.L_x_20) ;  /* 0x0000000000a40947 */ /* 0x000fea0003800000 */
[----:B------:R-:W3:Y:S04]  /*1810*/  LDG.E.64 R22, desc[UR6][R22.64] ;  /* 0x0000000616167981 */ /* 0x000ee8000c1e1b00 */
[----:B------:R-:W3:Y:S04]  /*1820*/  LDG.E.64 R8, desc[UR6][R34.64+-0x8] ;  /* 0xfffff80622087981 */ /* 0x000ee8000c1e1b00 */
[----:B------:R-:W4:Y:S04]  /*1830*/  LDG.E.64 R10, desc[UR6][R34.64+0x8] ;  /* 0x00000806220a7981 */ /* 0x000f28000c1e1b00 */
[----:B------:R-:W5:Y:S04]  /*1840*/  LDG.E.64 R12, desc[UR6][R38.64+-0x8] ;  /* 0xfffff806260c7981 */ /* 0x000f68000c1e1b00 */
[----:B------:R-:W5:Y:S04]  /*1850*/  LDG.E.64 R20, desc[UR6][R20.64] ;  /* 0x0000000614147981 */ /* 0x000f68000c1e1b00 */
[----:B------:R-:W5:Y:S04]  /*1860*/  LDG.E.64 R14, desc[UR6][R38.64+0x8] ;  /* 0x00000806260e7981 */ /* 0x000f68000c1e1b00 */
[----:B------:R-:W5:Y:S04]  /*1870*/  LDG.E.64 R6, desc[UR6][R30.64+-0x8] ;  /* 0xfffff8061e067981 */ /* 0x000f68000c1e1b00 */
[----:B------:R-:W5:Y:S04]  /*1880*/  LDG.E.64 R16, desc[UR6][R16.64] ;  /* 0x0000000610107981 */ /* 0x000f68000c1e1b00 */
[----:B-12---:R-:W2:Y:S01]  /*1890*/  LDG.E.64 R4, desc[UR6][R30.64+0x8] ;  /* 0x000008061e047981 */ /* 0x006ea2000c1e1b00 */
[----:B------:R-:W1:Y:S01]  /*18a0*/  MUFU.RCP64H R19, 9 ;  /* 0x4022000000137908 */ /* 0x000e620000001800 */
[----:B------:R-:W-:Y:S01]  /*18b0*/  IMAD.MOV.U32 R18, RZ, RZ, 0x1 ;  /* 0x00000001ff127424 */ /* 0x000fe200078e00ff */
[----:B------:R-:W-:Y:S01]  /*18c0*/  BSSY.RECONVERGENT B0, `(.L_x_21) ;  /* 0x000001b000007945 */ /* 0x000fe20003800200 */
[----:B---3--:R-:W-:-:S08]  /*18d0*/  DADD R8, R8, R22 ;  /* 0x0000000008087229 */ /* 0x008fd00000000016 */
        /* <DEDUP_REMOVED lines=12> */
[----:B------:R-:W-:-:S06]  /*19a0*/  DFMA R10, R12, R10, R12 ;  /* 0x0000000a0c0a722b */ /* 0x000fcc000000000c */
        /* <DEDUP_REMOVED lines=12> */
.L_x_22:
[----:B------:R-:W-:Y:S05]  /*1a70*/  BSYNC.RECONVERGENT B0 ;  /* 0x0000000000007941 */ /* 0x000fea0003800200 */
.L_x_21:
[----:B------:R3:W-:Y:S01]  /*1a80*/  STG.E.64 desc[UR6][R26.64], R4 ;  /* 0x000000041a007986 */ /* 0x0007e2000c101b06 */
[----:B------:R-:W-:Y:S05]  /*1a90*/  BRA `(.L_x_4) ;  /* 0x0000000000a07947 */ /* 0x000fea0003800000 */
.L_x_20:
[----:B------:R-:W3:Y:S04]  /*1aa0*/  LDG.E.64 R24, desc[UR6][R24.64] ;  /* 0x0000000618187981 */ /* 0x000ee8000c1e1b00 */
[----:B------:R-:W3:Y:S04]  /*1ab0*/  LDG.E.64 R8, desc[UR6][R32.64+-0x8] ;  /* 0xfffff80620087981 */ /* 0x000ee8000c1e1b00 */
[----:B------:R-:W4:Y:S04]  /*1ac0*/  LDG.E.64 R10, desc[UR6][R32.64+0x8] ;  /* 0x00000806200a7981 */ /* 0x000f28000c1e1b00 */
[----:B------:R-:W5:Y:S04]  /*1ad0*/  LDG.E.64 R12, desc[UR6][R36.64+-0x8] ;  /* 0xfffff806240c7981 */ /* 0x000f68000c1e1b00 */
[----:B012---:R-:W2:Y:S04]  /*1ae0*/  LDG.E.64 R26, desc[UR6][R26.64] ;  /* 0x000000061a1a7981 */ /* 0x007ea8000c1e1b00 */
[----:B------:R-:W2:Y:S04]  /*1af0*/  LDG.E.64 R14, desc[UR6][R36.64+0x8] ;  /* 0x00000806240e7981 */ /* 0x000ea8000c1e1b00 */
[----:B------:R-:W2:Y:S04]  /*1b00*/  LDG.E.64 R6, desc[UR6][R28.64+-0x8] ;  /* 0xfffff8061c067981 */ /* 0x000ea8000c1e1b00 */
[----:B------:R-:W2:Y:S04]  /*1b10*/  LDG.E.64 R18, desc[UR6][R18.64] ;  /* 0x0000000612127981 */ /* 0x000ea8000c1e1b00 */
[----:B------:R-:W2:Y:S01]  /*1b20*/  LDG.E.64 R4, desc[UR6][R28.64+0x8] ;  /* 0x000008061c047981 */ /* 0x000ea2000c1e1b00 */
[----:B------:R-:W0:Y:S01]  /*1b30*/  MUFU.RCP64H R17, 9 ;  /* 0x4022000000117908 */ /* 0x000e220000001800 */
[----:B------:R-:W-:Y:S01]  /*1b40*/  IMAD.MOV.U32 R16, RZ, RZ, 0x1 ;  /* 0x00000001ff107424 */ /* 0x000fe200078e00ff */
[----:B------:R-:W-:Y:S01]  /*1b50*/  BSSY.RECONVERGENT B0, `(.L_x_23) ;  /* 0x000001b000007945 */ /* 0x000fe20003800200 */
[----:B---3--:R-:W-:-:S08]  /*1b60*/  DADD R8, R8, R24 ;  /* 0x0000000008087229 */ /* 0x008fd00000000018 */
[----:B----4-:R-:W-:Y:S01]  /*1b70*/  DADD R8, R8, R10 ;  /* 0x0000000008087229 */ /* 0x010fe2000000000a */
[----:B------:R-:W-:Y:S02]  /*1b80*/  IMAD.MOV.U32 R10, RZ, RZ, 0x0 ;  /* 0x00000000ff0a7424 */ /* 0x000fe400078e00ff */
[----:B------:R-:W-:-:S05]  /*1b90*/  IMAD.MOV.U32 R11, RZ, RZ, 0x40220000 ;  /* 0x40220000ff0b7424 */ /* 0x000fca00078e00ff */
[----:B-----5:R-:W-:Y:S02]  /*1ba0*/  DADD R8, R8, R12 ;  /* 0x0000000008087229 */ /* 0x020fe4000000000c */
[----:B0-----:R-:W-:-:S06]  /*1bb0*/  DFMA R12, R16, -R10, 1 ;  /* 0x3ff00000100c742b */ /* 0x001fcc000000080a */
[----:B--2---:R-:W-:Y:S02]  /*1bc0*/  DADD R8, R8, R26 ;  /* 0x0000000008087229 */ /* 0x004fe4000000001a */
[----:B------:R-:W-:-:S06]  /*1bd0*/  DFMA R12, R12, R12, R12 ;  /* 0x0000000c0c0c722b */ /* 0x000fcc000000000c */
[----:B------:R-:W-:Y:S02]  /*1be0*/  DADD R8, R8, R14 ;  /* 0x0000000008087229 */ /* 0x000fe4000000000e */
[----:B------:R-:W-:-:S06]  /*1bf0*/  DFMA R12, R16, R12, R16 ;  /* 0x0000000c100c722b */ /* 0x000fcc0000000010 */
[----:B------:R-:W-:Y:S02]  /*1c00*/  DADD R6, R8, R6 ;  /* 0x0000000008067229 */ /* 0x000fe40000000006 */
[----:B------:R-:W-:-:S06]  /*1c10*/  DFMA R10, R12, -R10, 1 ;  /* 0x3ff000000c0a742b */ /* 0x000fcc000000080a */
[----:B------:R-:W-:Y:S02]  /*1c20*/  DADD R6, R6, R18 ;  /* 0x0000000006067229 */ /* 0x000fe40000000012 */
[----:B------:R-:W-:-:S06]  /*1c30*/  DFMA R10, R12, R10, R12 ;  /* 0x0000000a0c0a722b */ /* 0x000fcc000000000c */
[----:B------:R-:W-:-:S08]  /*1c40*/  DADD R14, R6, R4 ;  /* 0x00000000060e7229 */ /* 0x000fd00000000004 */
        /* <DEDUP_REMOVED lines=8> */
[----:B------:R-:W-:Y:S05]  /*1cd0*/  CALL.REL.NOINC `($__internal_0_$__cuda_sm20_div_rn_f64_full) ;  /* 0x0000000000187944 */ /* 0x000fea0003c00000 */
[----:B------:R-:W-:Y:S02]  /*1ce0*/  IMAD.MOV.U32 R4, RZ, RZ, R6 ;  /* 0x000000ffff047224 */ /* 0x000fe400078e0006 */
[----:B------:R-:W-:-:S07]  /*1cf0*/  IMAD.MOV.U32 R5, RZ, RZ, R7 ;  /* 0x000000ffff057224 */ /* 0x000fce00078e0007 */
.L_x_24:
[----:B------:R-:W-:Y:S05]  /*1d00*/  BSYNC.RECONVERGENT B0 ;  /* 0x0000000000007941 */ /* 0x000fea0003800200 */
.L_x_23:
[----:B------:R4:W-:Y:S02]  /*1d10*/  STG.E.64 desc[UR6][R20.64], R4 ;  /* 0x0000000414007986 */ /* 0x0009e4000c101b06 */
.L_x_4:
[----:B------:R-:W-:Y:S06]  /*1d20*/  BAR.SYNC.DEFER_BLOCKING 0x0 ;  /* 0x0000000000007b1d */ /* 0x000fec0000010000 */
[----:B------:R-:W-:Y:S05]  /*1d30*/  EXIT ;  /* 0x000000000000794d */ /* 0x000fea0003800000 */
        .weak           $__internal_0_$__cuda_sm20_div_rn_f64_full
        .type           $__internal_0_$__cuda_sm20_div_rn_f64_full,@function
        .size           $__internal_0_$__cuda_sm20_div_rn_f64_full,(.L_x_31 - $__internal_0_$__cuda_sm20_div_rn_f64_full)
$__internal_0_$__cuda_sm20_div_rn_f64_full:
[----:B------:R-:W-:Y:S01]  /*1d40*/  FSETP.GEU.AND P2, PT, |R15|, 1.469367938527859385e-39, PT ;  /* 0x001000000f00780b */ /* 0x000fe20003f4e200 */
[----:B------:R-:W-:Y:S01]  /*1d50*/  IMAD.U32 R12, RZ, RZ, UR4 ;  /* 0x00000004ff0c7e24 */ /* 0x000fe2000f8e00ff */
[C---:B------:R-:W-:Y:S01]  /*1d60*/  FSETP.GEU.AND P0, PT, |R3|.reuse, 1.469367938527859385e-39, PT ;  /* 0x001000000300780b */ /* 0x040fe20003f0e200 */
[----:B------:R-:W-:Y:S01]  /*1d70*/  IMAD.U32 R10, RZ, RZ, UR4 ;  /* 0x00000004ff0a7e24 */ /* 0x000fe2000f8e00ff */
[----:B------:R-:W-:Y:S01]  /*1d80*/  LOP3.LUT R4, R3, 0x800fffff, RZ, 0xc0, !PT ;  /* 0x800fffff03047812 */ /* 0x000fe200078ec0ff */
[----:B------:R-:W-:Y:S01]  /*1d90*/  IMAD.MOV.U32 R8, RZ, RZ, R14 ;  /* 0x000000ffff087224 */ /* 0x000fe200078e000e */
[----:B------:R-:W-:Y:S01]  /*1da0*/  MOV R13, R3 ;  /* 0x00000003000d7202 */ /* 0x000fe20000000f00 */
[----:B------:R-:W-:Y:S01]  /*1db0*/  IMAD.MOV.U32 R42, RZ, RZ, 0x1 ;  /* 0x00000001ff2a7424 */ /* 0x000fe200078e00ff */
[----:B------:R-:W-:Y:S01]  /*1dc0*/  LOP3.LUT R11, R4, 0x3ff00000, RZ, 0xfc, !PT ;  /* 0x3ff00000040b7812 */ /* 0x000fe200078efcff */
[----:B------:R-:W-:Y:S01]  /*1dd0*/  BSSY.RECONVERGENT B1, `(.L_x_25) ;  /* 0x0000050000017945 */ /* 0x000fe20003800200 */
[----:B------:R-:W-:-:S02]  /*1de0*/  LOP3.LUT R4, R15, 0x7ff00000, RZ, 0xc0, !PT ;  /* 0x7ff000000f047812 */ /* 0x000fc400078ec0ff */
[----:B------:R-:W-:Y:S02]  /*1df0*/  LOP3.LUT R41, R3, 0x7ff00000, RZ, 0xc0, !PT ;  /* 0x7ff0000003297812 */ /* 0x000fe400078ec0ff */
[----:B------:R-:W-:Y:S01]  /*1e00*/  @!P2 LOP3.LUT R5, R13, 0x7ff00000, RZ, 0xc0, !PT ;  /* 0x7ff000000d05a812 */ /* 0x000fe200078ec0ff */
[----:B------:R-:W-:Y:S01]  /*1e10*/  @!P0 DMUL R10, R12, 8.98846567431157953865e+307 ;  /* 0x7fe000000c0a8828 */ /* 0x000fe20000000000 */
[C---:B------:R-:W-:Y:S01]  /*1e20*/  ISETP.GE.U32.AND P1, PT, R4.reuse, R41, PT ;  /* 0x000000290400720c */ /* 0x040fe20003f26070 */
[----:B------:R-:W-:Y:S01]  /*1e30*/  IMAD.MOV.U32 R40, RZ, RZ, R4 ;  /* 0x000000ffff287224 */ /* 0x000fe200078e0004 */
[----:B------:R-:W-:Y:S01]  /*1e40*/  @!P2 ISETP.GE.U32.AND P3, PT, R4, R5, PT ;  /* 0x000000050400a20c */ /* 0x000fe20003f66070 */
[----:B------:R-:W-:Y:S02]  /*1e50*/  IMAD.MOV.U32 R5, RZ, RZ, 0x1ca00000 ;  /* 0x1ca00000ff057424 */ /* 0x000fe400078e00ff */
[----:B------:R-:W0:Y:S03]  /*1e60*/  MUFU.RCP64H R43, R11 ;  /* 0x0000000b002b7308 */ /* 0x000e260000001800 */
[----:B------:R-:W-:-:S02]  /*1e70*/  @!P2 SEL R7, R5, 0x63400000, !P3 ;  /* 0x634000000507a807 */ /* 0x000fc40005800000 */
[----:B------:R-:W-:Y:S02]  /*1e80*/  SEL R9, R5, 0x63400000, !P1 ;  /* 0x6340000005097807 */ /* 0x000fe40004800000 */
[--C-:B------:R-:W-:Y:S02]  /*1e90*/  @!P2 LOP3.LUT R6, R7, 0x80000000, R15.reuse, 0xf8, !PT ;  /* 0x800000000706a812 */ /* 0x100fe400078ef80f */
[----:B------:R-:W-:Y:S02]  /*1ea0*/  LOP3.LUT R9, R9, 0x800fffff, R15, 0xf8, !PT ;  /* 0x800fffff09097812 */ /* 0x000fe400078ef80f */
[----:B------:R-:W-:Y:S01]  /*1eb0*/  @!P2 LOP3.LUT R7, R6, 0x100000, RZ, 0xfc, !PT ;  /* 0x001000000607a812 */ /* 0x000fe200078efcff */
[----:B------:R-:W-:Y:S01]  /*1ec0*/  @!P2 IMAD.MOV.U32 R6, RZ, RZ, RZ ;  /* 0x000000ffff06a224 */ /* 0x000fe200078e00ff */
[----:B------:R-:W-:-:S05]  /*1ed0*/  @!P0 LOP3.LUT R41, R11, 0x7ff00000, RZ, 0xc0, !PT ;  /* 0x7ff000000b298812 */ /* 0x000fca00078ec0ff */
[----:B------:R-:W-:Y:S02]  /*1ee0*/  @!P2 DFMA R8, R8, 2, -R6 ;  /* 0x400000000808a82b */ /* 0x000fe40000000806 */
[----:B0-----:R-:W-:-:S08]  /*1ef0*/  DFMA R6, R42, -R10, 1 ;  /* 0x3ff000002a06742b */ /* 0x001fd0000000080a */
[----:B------:R-:W-:Y:S01]  /*1f00*/  DFMA R6, R6, R6, R6 ;  /* 0x000000060606722b */ /* 0x000fe20000000006 */
[----:B------:R-:W-:-:S07]  /*1f10*/  @!P2 LOP3.LUT R40, R9, 0x7ff00000, RZ, 0xc0, !PT ;  /* 0x7ff000000928a812 */ /* 0x000fce00078ec0ff */
[----:B------:R-:W-:-:S08]  /*1f20*/  DFMA R42, R42, R6, R42 ;  /* 0x000000062a2a722b */ /* 0x000fd0000000002a */
[----:B------:R-:W-:-:S08]  /*1f30*/  DFMA R44, R42, -R10, 1 ;  /* 0x3ff000002a2c742b */ /* 0x000fd0000000080a */
[----:B------:R-:W-:-:S08]  /*1f40*/  DFMA R44, R42, R44, R42 ;  /* 0x0000002c2a2c722b */ /* 0x000fd0000000002a */
[----:B------:R-:W-:-:S08]  /*1f50*/  DMUL R42, R44, R8 ;  /* 0x000000082c2a7228 */ /* 0x000fd00000000000 */
[----:B------:R-:W-:-:S08]  /*1f60*/  DFMA R6, R42, -R10, R8 ;  /* 0x8000000a2a06722b */ /* 0x000fd00000000008 */
[----:B------:R-:W-:Y:S01]  /*1f70*/  DFMA R6, R44, R6, R42 ;  /* 0x000000062c06722b */ /* 0x000fe2000000002a */
[----:B------:R-:W-:-:S05]  /*1f80*/  VIADD R42, R40, 0xffffffff ;  /* 0xffffffff282a7836 */ /* 0x000fca0000000000 */
[----:B------:R-:W-:Y:S01]  /*1f90*/  ISETP.GT.U32.AND P0, PT, R42, 0x7feffffe, PT ;  /* 0x7feffffe2a00780c */ /* 0x000fe20003f04070 */
[----:B------:R-:W-:-:S05]  /*1fa0*/  VIADD R42, R41, 0xffffffff ;  /* 0xffffffff292a7836 */ /* 0x000fca0000000000 */
[----:B------:R-:W-:-:S13]  /*1fb0*/  ISETP.GT.U32.OR P0, PT, R42, 0x7feffffe, P0 ;  /* 0x7feffffe2a00780c */ /* 0x000fda0000704470 */
[----:B------:R-:W-:Y:S05]  /*1fc0*/  @P0 BRA `(.L_x_26) ;  /* 0x00000000006c0947 */ /* 0x000fea0003800000 */
[----:B------:R-:W-:Y:S01]  /*1fd0*/  LOP3.LUT R15, R13, 0x7ff00000, RZ, 0xc0, !PT ;  /* 0x7ff000000d0f7812 */ /* 0x000fe200078ec0ff */
[----:B------:R-:W-:-:S03]  /*1fe0*/  IMAD.MOV.U32 R40, RZ, RZ, RZ ;  /* 0x000000ffff287224 */ /* 0x000fc600078e00ff */
[CC--:B------:R-:W-:Y:S02]  /*1ff0*/  VIADDMNMX R14, R4.reuse, -R15.reuse, 0xb9600000, !PT ;  /* 0xb9600000040e7446 */ /* 0x0c0fe4000780090f */
[----:B------:R-:W-:Y:S02]  /*2000*/  ISETP.GE.U32.AND P0, PT, R4, R15, PT ;  /* 0x0000000f0400720c */ /* 0x000fe40003f06070 */
[----:B------:R-:W-:Y:S02]  /*2010*/  VIMNMX R14, PT, PT, R14, 0x46a00000, PT ;  /* 0x46a000000e0e7848 */ /* 0x000fe40003fe0100 */
[----:B------:R-:W-:-:S05]  /*2020*/  SEL R5, R5, 0x63400000, !P0 ;  /* 0x6340000005057807 */ /* 0x000fca0004000000 */
[----:B------:R-:W-:-:S04]  /*2030*/  IMAD.IADD R14, R14, 0x1, -R5 ;  /* 0x000000010e0e7824 */ /* 0x000fc800078e0a05 */
[----:B------:R-:W-:-:S06]  /*2040*/  VIADD R41, R14, 0x7fe00000 ;  /* 0x7fe000000e297836 */ /* 0x000fcc0000000000 */
[----:B------:R-:W-:-:S10]  /*2050*/  DMUL R4, R6, R40 ;  /* 0x0000002806047228 */ /* 0x000fd40000000000 */
[----:B------:R-:W-:-:S13]  /*2060*/  FSETP.GTU.AND P0, PT, |R5|, 1.469367938527859385e-39, PT ;  /* 0x001000000500780b */ /* 0x000fda0003f0c200 */
[----:B------:R-:W-:Y:S05]  /*2070*/  @P0 BRA `(.L_x_27) ;  /* 0x0000000000940947 */ /* 0x000fea0003800000 */
[----:B------:R-:W-:Y:S01]  /*2080*/  DFMA R8, R6, -R10, R8 ;  /* 0x8000000a0608722b */ /* 0x000fe20000000008 */
[----:B------:R-:W-:-:S09]  /*2090*/  IMAD.MOV.U32 R40, RZ, RZ, RZ ;  /* 0x000000ffff287224 */ /* 0x000fd200078e00ff */
[C---:B------:R-:W-:Y:S02]  /*20a0*/  FSETP.NEU.AND P0, PT, R9.reuse, RZ, PT ;  /* 0x000000ff0900720b */ /* 0x040fe40003f0d000 */
[----:B------:R-:W-:-:S04]  /*20b0*/  LOP3.LUT R11, R9, 0x80000000, R13, 0x48, !PT ;  /* 0x80000000090b7812 */ /* 0x000fc800078e480d */
[----:B------:R-:W-:-:S07]  /*20c0*/  LOP3.LUT R41, R11, R41, RZ, 0xfc, !PT ;  /* 0x000000290b297212 */ /* 0x000fce00078efcff */
[----:B------:R-:W-:Y:S05]  /*20d0*/  @!P0 BRA `(.L_x_27) ;  /* 0x00000000007c8947 */ /* 0x000fea0003800000 */
[----:B------:R-:W-:Y:S01]  /*20e0*/  IMAD.MOV R9, RZ, RZ, -R14 ;  /* 0x000000ffff097224 */ /* 0x000fe200078e0a0e */
[----:B------:R-:W-:-:S06]  /*20f0*/  MOV R8, RZ ;  /* 0x000000ff00087202 */ /* 0x000fcc0000000f00 */
[----:B------:R-:W-:Y:S02]  /*2100*/  DFMA R8, R4, -R8, R6 ;  /* 0x800000080408722b */ /* 0x000fe40000000006 */
[----:B------:R-:W-:-:S04]  /*2110*/  DMUL.RP R6, R6, R40 ;  /* 0x0000002806067228 */ /* 0x000fc80000008000 */
[----:B------:R-:W-:-:S04]  /*2120*/  IADD3 R8, PT, PT, -R14, -0x43300000, RZ ;  /* 0xbcd000000e087810 */ /* 0x000fc80007ffe1ff */
[----:B------:R-:W-:Y:S02]  /*2130*/  FSETP.NEU.AND P0, PT, |R9|, R8, PT ;  /* 0x000000080900720b */ /* 0x000fe40003f0d200 */
[----:B------:R-:W-:Y:S02]  /*2140*/  LOP3.LUT R11, R7, R11, RZ, 0x3c, !PT ;  /* 0x0000000b070b7212 */ /* 0x000fe400078e3cff */
[----:B------:R-:W-:Y:S02]  /*2150*/  FSEL R4, R6, R4, !P0 ;  /* 0x0000000406047208 */ /* 0x000fe40004000000 */
[----:B------:R-:W-:Y:S01]  /*2160*/  FSEL R5, R11, R5, !P0 ;  /* 0x000000050b057208 */ /* 0x000fe20004000000 */
[----:B------:R-:W-:Y:S06]  /*2170*/  BRA `(.L_x_27) ;  /* 0x0000000000547947 */ /* 0x000fec0003800000 */
.L_x_26:
[----:B------:R-:W-:-:S14]  /*2180*/  DSETP.NAN.AND P0, PT, R14, R14, PT ;  /* 0x0000000e0e00722a */ /* 0x000fdc0003f08000 */
[----:B------:R-:W-:Y:S05]  /*2190*/  @P0 BRA `(.L_x_28) ;  /* 0x0000000000440947 */ /* 0x000fea0003800000 */
[----:B------:R-:W-:-:S14]  /*21a0*/  DSETP.NAN.AND P0, PT, R12, R12, PT ;  /* 0x0000000c0c00722a */ /* 0x000fdc0003f08000 */
[----:B------:R-:W-:Y:S05]  /*21b0*/  @P0 BRA `(.L_x_29) ;  /* 0x0000000000300947 */ /* 0x000fea0003800000 */
[----:B------:R-:W-:Y:S01]  /*21c0*/  ISETP.NE.AND P0, PT, R40, R41, PT ;  /* 0x000000292800720c */ /* 0x000fe20003f05270 */
[----:B------:R-:W-:Y:S02]  /*21d0*/  IMAD.MOV.U32 R4, RZ, RZ, 0x0 ;  /* 0x00000000ff047424 */ /* 0x000fe400078e00ff */
[----:B------:R-:W-:-:S10]  /*21e0*/  IMAD.MOV.U32 R5, RZ, RZ, -0x80000 ;  /* 0xfff80000ff057424 */ /* 0x000fd400078e00ff */
[----:B------:R-:W-:Y:S05]  /*21f0*/  @!P0 BRA `(.L_x_27) ;  /* 0x0000000000348947 */ /* 0x000fea0003800000 */
[----:B------:R-:W-:Y:S02]  /*2200*/  ISETP.NE.AND P0, PT, R40, 0x7ff00000, PT ;  /* 0x7ff000002800780c */ /* 0x000fe40003f05270 */
[----:B------:R-:W-:Y:S02]  /*2210*/  LOP3.LUT R5, R15, 0x80000000, R13, 0x48, !PT ;  /* 0x800000000f057812 */ /* 0x000fe400078e480d */
[----:B------:R-:W-:-:S13]  /*2220*/  ISETP.EQ.OR P0, PT, R41, RZ, !P0 ;  /* 0x000000ff2900720c */ /* 0x000fda0004702670 */
[----:B------:R-:W-:Y:S01]  /*2230*/  @P0 LOP3.LUT R6, R5, 0x7ff00000, RZ, 0xfc, !PT ;  /* 0x7ff0000005060812 */ /* 0x000fe200078efcff */
[----:B------:R-:W-:Y:S02]  /*2240*/  @!P0 IMAD.MOV.U32 R4, RZ, RZ, RZ ;  /* 0x000000ffff048224 */ /* 0x000fe400078e00ff */
[----:B------:R-:W-:Y:S02]  /*2250*/  @P0 IMAD.MOV.U32 R4, RZ, RZ, RZ ;  /* 0x000000ffff040224 */ /* 0x000fe400078e00ff */
[----:B------:R-:W-:Y:S01]  /*2260*/  @P0 IMAD.MOV.U32 R5, RZ, RZ, R6 ;  /* 0x000000ffff050224 */ /* 0x000fe200078e0006 */
[----:B------:R-:W-:Y:S06]  /*2270*/  BRA `(.L_x_27) ;  /* 0x0000000000147947 */ /* 0x000fec0003800000 */
.L_x_29:
[----:B------:R-:W-:Y:S01]  /*2280*/  LOP3.LUT R5, R13, 0x80000, RZ, 0xfc, !PT ;  /* 0x000800000d057812 */ /* 0x000fe200078efcff */
[----:B------:R-:W-:Y:S01]  /*2290*/  IMAD.MOV.U32 R4, RZ, RZ, R12 ;  /* 0x000000ffff047224 */ /* 0x000fe200078e000c */
[----:B------:R-:W-:Y:S06]  /*22a0*/  BRA `(.L_x_27) ;  /* 0x0000000000087947 */ /* 0x000fec0003800000 */
.L_x_28:
[----:B------:R-:W-:Y:S01]  /*22b0*/  LOP3.LUT R5, R15, 0x80000, RZ, 0xfc, !PT ;  /* 0x000800000f057812 */ /* 0x000fe200078efcff */
[----:B------:R-:W-:-:S07]  /*22c0*/  IMAD.MOV.U32 R4, RZ, RZ, R14 ;  /* 0x000000ffff047224 */ /* 0x000fce00078e000e */
.L_x_27:
[----:B------:R-:W-:Y:S05]  /*22d0*/  BSYNC.RECONVERGENT B1 ;  /* 0x0000000000017941 */ /* 0x000fea0003800200 */
.L_x_25:
[----:B------:R-:W-:Y:S02]  /*22e0*/  IMAD.MOV.U32 R6, RZ, RZ, R4 ;  /* 0x000000ffff067224 */ /* 0x000fe400078e0004 */
[----:B------:R-:W-:Y:S02]  /*22f0*/  IMAD.MOV.U32 R7, RZ, RZ, R5 ;  /* 0x000000ffff077224 */ /* 0x000fe400078e0005 */
[----:B------:R-:W-:Y:S02]  /*2300*/  IMAD.MOV.U32 R4, RZ, RZ, R2 ;  /* 0x000000ffff047224 */ /* 0x000fe400078e0002 */
[----:B------:R-:W-:-:S04]  /*2310*/  IMAD.MOV.U32 R5, RZ, RZ, 0x0 ;  /* 0x00000000ff057424 */ /* 0x000fc800078e00ff */
[----:B------:R-:W-:Y:S05]  /*2320*/  RET.REL.NODEC R4 `(_Z14GPU_processingPdS_ii) ;  /* 0xffffffdc04347950 */ /* 0x000fea0003c3ffff */
.L_x_30:
[----:B------:R-:W-:-:S00]  /*2330*/  BRA `(.L_x_30) ;  /* 0xfffffffc00fc7947 */ /* 0x000fc0000383ffff */
[----:B------:R-:W-:-:S00]  /*2340*/  NOP ;  /* 0x0000000000007918 */ /* 0x000fc00000000000 */
        /* <DEDUP_REMOVED lines=11> */
.L_x_31:


//--------------------- .nv.shared.reserved.0     --------------------------
	.section	.nv.shared.reserved.0,"aw",@nobits
	.weak		__nv_reservedSMEM_offset_0_alias
	.size		__nv_reservedSMEM_offset_0_alias, 0, 64
	.other		__nv_reservedSMEM_offset_0_alias,@"STO_CUDA_RESERVED_SHARED STV_DEFAULT"
__nv_reservedSMEM_offset_0_alias:
	.zero		0
	.zero		64


//--------------------- .nv.constant0._Z14GPU_processingPdS_ii --------------------------
	.section	.nv.constant0._Z14GPU_processingPdS_ii,"a",@progbits
	.sectionflags	@""
	.align	4
.nv.constant0._Z14GPU_processingPdS_ii:
	.zero		920


//--------------------- SYMBOLS --------------------------

	.type		.nv.reservedSmem.offset0,@object
	.size		.nv.reservedSmem.offset0,0x4
